def matmul_kernel(
    a_ptr,
    b_ptr,
    c_ptr,
    M,
    N,
    K,
    stride_am,
    stride_ak,
    stride_bk,
    stride_bn,
    stride_cm,
    stride_cn,
    BLOCK_M: tl.constexpr,
    BLOCK_N: tl.constexpr,
    BLOCK_K: tl.constexpr,
    GROUP_M: tl.constexpr,
):
    pid = tl.program_id(axis=0)
    num_pid_m = tl.cdiv(M, BLOCK_M)
    num_pid_n = tl.cdiv(N, BLOCK_N)
    num_pid_in_group = GROUP_M * num_pid_n
    group_id = pid // num_pid_in_group
    first_pid_m = group_id * GROUP_M
    group_size_m = min(num_pid_m - first_pid_m, GROUP_M)
    pid_m = first_pid_m + ((pid % num_pid_in_group) % group_size_m)
    pid_n = (pid % num_pid_in_group) // group_size_m

    offs_am = (pid_m * BLOCK_M + tl.arange(0, BLOCK_M)) % M
    offs_bn = (pid_n * BLOCK_N + tl.arange(0, BLOCK_N)) % N
    offs_k = tl.arange(0, BLOCK_K)
    a_ptrs = a_ptr + offs_am[:, None] * stride_am + offs_k[None, :] * stride_ak
    b_ptrs = b_ptr + offs_k[:, None] * stride_bk + offs_bn[None, :] * stride_bn

    acc = tl.zeros((BLOCK_M, BLOCK_N), dtype=tl.float32)
    for kk in range(0, tl.cdiv(K, BLOCK_K)):
        a = tl.load(a_ptrs, mask=offs_k[None, :] < K - kk * BLOCK_K, other=0.0)
        b = tl.load(b_ptrs, mask=offs_k[:, None] < K - kk * BLOCK_K, other=0.0)
        acc = tl.dot(a, b, acc)
        a_ptrs += BLOCK_K * stride_ak
        b_ptrs += BLOCK_K * stride_bk

    c = acc.to(c_ptr.dtype.element_ty)
    offs_cm = pid_m * BLOCK_M + tl.arange(0, BLOCK_M)
    offs_cn = pid_n * BLOCK_N + tl.arange(0, BLOCK_N)
    c_ptrs = c_ptr + offs_cm[:, None] * stride_cm + offs_cn[None, :] * stride_cn
    mask = (offs_cm[:, None] < M) & (offs_cn[None, :] < N)
    tl.store(c_ptrs, c, mask=mask)

# config = {"BLOCK_K": 128, "BLOCK_M": 64, "BLOCK_N": 64, "GROUP_M": 8, "arch": "sm_100", "dtype": "fp8e4m3", "num_ctas": 1, "num_stages": 4, "num_warps": 4}
# arch = sm_100


// ===== COMPILED SASS (sm_100a) =====

	.target	sm_100a

	.elftype	@"ET_EXEC"


//--------------------- .note.nv.tkinfo           --------------------------
	.section	.note.nv.tkinfo,"",@"SHT_NOTE"
	.sectionflags	@"SHF_NOTE_NV_TKINFO"
	.tkinfo
        /*0018*/ 	.word	0x00000081
        /*0030*/ 	.string	""
        /*0030*/ 	.string	"ptxas-blackwell"
        /*0030*/ 	.string	"Cuda compilation tools, release 12.9, V12.9.86"
        /*0030*/ 	.string	"Build cuda_12.9.r12.9/compiler.36037853_0"
        /*0030*/ 	.string	"-v  -suppress-debug-info  -lineinfo  -arch sm_100a "



//--------------------- .note.nv.cuver            --------------------------
	.section	.note.nv.cuver,"",@"SHT_NOTE"
	.sectionflags	@"SHF_NOTE_NV_CUVER"
        /*0018*/ 	.short	0x0001
        /*001a*/ 	.short	0x0064
        /*001c*/ 	.short	0x0001
        /*001e*/ 	.short	0x0000
        /*0020*/ 	.short	0x0001
        /*0022*/ 	.short	0x0000


//--------------------- .nv.info                  --------------------------
	.section	.nv.info,"",@"SHT_CUDA_INFO"
	.align	4


	//----- nvinfo : EIATTR_REGCOUNT
	.align		4
        /*0000*/ 	.byte	0x04, 0x2f
        /*0002*/ 	.short	(.L_4 - .L_3)
	.align		4
.L_3:
        /*0004*/ 	.word	index@(matmul_kernel)
        /*0008*/ 	.word	0x000000ff


	//----- nvinfo : EIATTR_FRAME_SIZE
	.align		4
.L_4:
        /*000c*/ 	.byte	0x04, 0x11
        /*000e*/ 	.short	(.L_6 - .L_5)
	.align		4
.L_5:
        /*0010*/ 	.word	index@($__internal_2_$__cuda_sm10x_tcgen05_guardrail_trap_unallocated_columns_being_dealloced)
        /*0014*/ 	.word	0x000001c8


	//----- nvinfo : EIATTR_FRAME_SIZE
	.align		4
.L_6:
        /*0018*/ 	.byte	0x04, 0x11
        /*001a*/ 	.short	(.L_8 - .L_7)
	.align		4
.L_7:
        /*001c*/ 	.word	index@($__internal_1_$__cuda_sm10x_tcgen05_guardrail_trap_phase_invalid_during_alloc)
        /*0020*/ 	.word	0x000001c8


	//----- nvinfo : EIATTR_FRAME_SIZE
	.align		4
.L_8:
        /*0024*/ 	.byte	0x04, 0x11
        /*0026*/ 	.short	(.L_10 - .L_9)
	.align		4
.L_9:
        /*0028*/ 	.word	index@($__internal_0_$__cuda_sm10x_tcgen05_guardrail_trap_col_being_dealloced_not_returned_by_alloc)
        /*002c*/ 	.word	0x000001c8


	//----- nvinfo : EIATTR_FRAME_SIZE
	.align		4
.L_10:
        /*0030*/ 	.byte	0x04, 0x11
        /*0032*/ 	.short	(.L_12 - .L_11)
	.align		4
.L_11:
        /*0034*/ 	.word	index@(matmul_kernel)
        /*0038*/ 	.word	0x000001c8


	//----- nvinfo : EIATTR_MIN_STACK_SIZE
	.align		4
.L_12:
        /*003c*/ 	.byte	0x04, 0x12
        /*003e*/ 	.short	(.L_14 - .L_13)
	.align		4
.L_13:
        /*0040*/ 	.word	index@(matmul_kernel)
        /*0044*/ 	.word	0x000001c8
.L_14:


//--------------------- .nv.info.matmul_kernel    --------------------------
	.section	.nv.info.matmul_kernel,"",@"SHT_CUDA_INFO"
	.sectionflags	@""
	.align	4


	//----- nvinfo : EIATTR_CUDA_API_VERSION
	.align		4
        /*0000*/ 	.byte	0x04, 0x37
        /*0002*/ 	.short	(.L_16 - .L_15)
.L_15:
        /*0004*/ 	.word	0x00000081


	//----- nvinfo : EIATTR_KPARAM_INFO
	.align		4
.L_16:
        /*0008*/ 	.byte	0x04, 0x17
        /*000a*/ 	.short	(.L_18 - .L_17)
.L_17:
        /*000c*/ 	.word	0x00000000
        /*0010*/ 	.short	0x000d
        /*0012*/ 	.short	0x0048
        /*0014*/ 	.byte	0x00, 0xf4, 0x21, 0x00


	//----- nvinfo : EIATTR_KPARAM_INFO
	.align		4
.L_18:
        /*0018*/ 	.byte	0x04, 0x17
        /*001a*/ 	.short	(.L_20 - .L_19)
.L_19:
        /*001c*/ 	.word	0x00000000
        /*0020*/ 	.short	0x000c
        /*0022*/ 	.short	0x0040
        /*0024*/ 	.byte	0x00, 0xf4, 0x21, 0x00


	//----- nvinfo : EIATTR_KPARAM_INFO
	.align		4
.L_20:
        /*0028*/ 	.byte	0x04, 0x17
        /*002a*/ 	.short	(.L_22 - .L_21)
.L_21:
        /*002c*/ 	.word	0x00000000
        /*0030*/ 	.short	0x000b
        /*0032*/ 	.short	0x0038
        /*0034*/ 	.byte	0x00, 0xf0, 0x11, 0x00


	//----- nvinfo : EIATTR_KPARAM_INFO
	.align		4
.L_22:
        /*0038*/ 	.byte	0x04, 0x17
        /*003a*/ 	.short	(.L_24 - .L_23)
.L_23:
        /*003c*/ 	.word	0x00000000
        /*0040*/ 	.short	0x000a
        /*0042*/ 	.short	0x0034
        /*0044*/ 	.byte	0x00, 0xf0, 0x11, 0x00


	//----- nvinfo : EIATTR_KPARAM_INFO
	.align		4
.L_24:
        /*0048*/ 	.byte	0x04, 0x17
        /*004a*/ 	.short	(.L_26 - .L_25)
.L_25:
        /*004c*/ 	.word	0x00000000
        /*0050*/ 	.short	0x0009
        /*0052*/ 	.short	0x0030
        /*0054*/ 	.byte	0x00, 0xf0, 0x11, 0x00


	//----- nvinfo : EIATTR_KPARAM_INFO
	.align		4
.L_26:
        /*0058*/ 	.byte	0x04, 0x17
        /*005a*/ 	.short	(.L_28 - .L_27)
.L_27:
        /*005c*/ 	.word	0x00000000
        /*0060*/ 	.short	0x0008
        /*0062*/ 	.short	0x002c
        /*0064*/ 	.byte	0x00, 0xf0, 0x11, 0x00


	//----- nvinfo : EIATTR_KPARAM_INFO
	.align		4
.L_28:
        /*0068*/ 	.byte	0x04, 0x17
        /*006a*/ 	.short	(.L_30 - .L_29)
.L_29:
        /*006c*/ 	.word	0x00000000
        /*0070*/ 	.short	0x0007
        /*0072*/ 	.short	0x0028
        /*0074*/ 	.byte	0x00, 0xf0, 0x11, 0x00


	//----- nvinfo : EIATTR_KPARAM_INFO
	.align		4
.L_30:
        /*0078*/ 	.byte	0x04, 0x17
        /*007a*/ 	.short	(.L_32 - .L_31)
.L_31:
        /*007c*/ 	.word	0x00000000
        /*0080*/ 	.short	0x0006
        /*0082*/ 	.short	0x0024
        /*0084*/ 	.byte	0x00, 0xf0, 0x11, 0x00


	//----- nvinfo : EIATTR_KPARAM_INFO
	.align		4
.L_32:
        /*0088*/ 	.byte	0x04, 0x17
        /*008a*/ 	.short	(.L_34 - .L_33)
.L_33:
        /*008c*/ 	.word	0x00000000
        /*0090*/ 	.short	0x0005
        /*0092*/ 	.short	0x0020
        /*0094*/ 	.byte	0x00, 0xf0, 0x11, 0x00


	//----- nvinfo : EIATTR_KPARAM_INFO
	.align		4
.L_34:
        /*0098*/ 	.byte	0x04, 0x17
        /*009a*/ 	.short	(.L_36 - .L_35)
.L_35:
        /*009c*/ 	.word	0x00000000
        /*00a0*/ 	.short	0x0004
        /*00a2*/ 	.short	0x001c
        /*00a4*/ 	.byte	0x00, 0xf0, 0x11, 0x00


	//----- nvinfo : EIATTR_KPARAM_INFO
	.align		4
.L_36:
        /*00a8*/ 	.byte	0x04, 0x17
        /*00aa*/ 	.short	(.L_38 - .L_37)
.L_37:
        /*00ac*/ 	.word	0x00000000
        /*00b0*/ 	.short	0x0003
        /*00b2*/ 	.short	0x0018
        /*00b4*/ 	.byte	0x00, 0xf0, 0x11, 0x00


	//----- nvinfo : EIATTR_KPARAM_INFO
	.align		4
.L_38:
        /*00b8*/ 	.byte	0x04, 0x17
        /*00ba*/ 	.short	(.L_40 - .L_39)
.L_39:
        /*00bc*/ 	.word	0x00000000
        /*00c0*/ 	.short	0x0002
        /*00c2*/ 	.short	0x0010
        /*00c4*/ 	.byte	0x00, 0xf4, 0x21, 0x00


	//----- nvinfo : EIATTR_KPARAM_INFO
	.align		4
.L_40:
        /*00c8*/ 	.byte	0x04, 0x17
        /*00ca*/ 	.short	(.L_42 - .L_41)
.L_41:
        /*00cc*/ 	.word	0x00000000
        /*00d0*/ 	.short	0x0001
        /*00d2*/ 	.short	0x0008
        /*00d4*/ 	.byte	0x00, 0xf4, 0x21, 0x00


	//----- nvinfo : EIATTR_KPARAM_INFO
	.align		4
.L_42:
        /*00d8*/ 	.byte	0x04, 0x17
        /*00da*/ 	.short	(.L_44 - .L_43)
.L_43:
        /*00dc*/ 	.word	0x00000000
        /*00e0*/ 	.short	0x0000
        /*00e2*/ 	.short	0x0000
        /*00e4*/ 	.byte	0x00, 0xf4, 0x21, 0x00


	//----- nvinfo : EIATTR_AT_ENTRY_FRAGMENTS
	.align		4
.L_44:
        /*00e8*/ 	.byte	0x04, 0x4f
        /*00ea*/ 	.short	(.L_46 - .L_45)


	//   ....[0]....
.L_45:
        /*00ec*/ 	.word	0x00000004


	//----- nvinfo : EIATTR_RESERVED_SMEM_USED
	.align		4
.L_46:
        /*00f0*/ 	.byte	0x01, 0x41
	.zero		2


	//----- nvinfo : EIATTR_SPARSE_MMA_MASK
	.align		4
        /*00f4*/ 	.byte	0x03, 0x50
        /*00f6*/ 	.short	0x0000


	//----- nvinfo : EIATTR_TCGEN05_1CTA_USED
	.align		4
        /*00f8*/ 	.byte	0x01, 0x51
	.zero		2


	//----- nvinfo : EIATTR_MAXREG_COUNT
	.align		4
        /*00fc*/ 	.byte	0x03, 0x1b
        /*00fe*/ 	.short	0x00ff


	//----- nvinfo : EIATTR_NUM_BARRIERS
	.align		4
        /*0100*/ 	.byte	0x02, 0x4c
        /*0102*/ 	.byte	0x01
	.zero		1


	//----- nvinfo : EIATTR_ANNOTATIONS
	.align		4
        /*0104*/ 	.byte	0x04, 0x55
        /*0106*/ 	.short	(.L_48 - .L_47)


	//   ....[0]....
.L_47:
        /*0108*/ 	.word	0x00000001
        /*010c*/ 	.byte	0xd0, 0x0b, 0x00, 0x00, 0x01, 0x00, 0x00, 0x00, 0xf0, 0x1a, 0x00, 0x00, 0x01, 0x00, 0x00, 0x00
        /* <DEDUP_REMOVED lines=200> */
        /*0d9c*/ 	.byte	0x10, 0xf3, 0x00, 0x00, 0x01, 0x00, 0x00, 0x00, 0x60, 0xfb, 0x00, 0x00


	//----- nvinfo : EIATTR_INT_WARP_WIDE_INSTR_OFFSETS
	.align		4
.L_48:
        /*0da8*/ 	.byte	0x04, 0x31
        /*0daa*/ 	.short	(.L_50 - .L_49)


	//   ....[0]....
.L_49:
        /*0dac*/ 	.word	0x00001d40


	//   ....[1]....
        /*0db0*/ 	.word	0x00001d50


	//   ....[2]....
        /*0db4*/ 	.word	0x00006940


	//   ....[3]....
        /*0db8*/ 	.word	0x000112f0


	//   ....[4]....
        /*0dbc*/ 	.word	0x00011340


	//----- nvinfo : EIATTR_COOP_GROUP_MASK_REGIDS
	.align		4
.L_50:
        /*0dc0*/ 	.byte	0x04, 0x29
        /*0dc2*/ 	.short	(.L_52 - .L_51)


	//   ....[0]....
.L_51:
        /*0dc4*/ 	.word	0xffffffff


	//   ....[1]....
        /*0dc8*/ 	.word	0xffffffff


	//   ....[2]....
        /*0dcc*/ 	.word	0xffffffff


	//   ....[3]....
        /*0dd0*/ 	.word	0xffffffff


	//----- nvinfo : EIATTR_COOP_GROUP_INSTR_OFFSETS
	.align		4
.L_52:
        /*0dd4*/ 	.byte	0x04, 0x28
        /*0dd6*/ 	.short	(.L_54 - .L_53)


	//   ....[0]....
.L_53:
        /*0dd8*/ 	.word	0x00000080


	//   ....[1]....
        /*0ddc*/ 	.word	0x00000340


	//   ....[2]....
        /*0de0*/ 	.word	0x00011180


	//   ....[3]....
        /*0de4*/ 	.word	0x000113f0


	//----- nvinfo : EIATTR_VRC_CTA_INIT_COUNT
	.align		4
.L_54:
        /*0de8*/ 	.byte	0x02, 0x4a
        /*0dea*/ 	.byte	0x80
	.zero		1


	//----- nvinfo : EIATTR_MBARRIER_INSTR_OFFSETS
	.align		4
        /*0dec*/ 	.byte	0x04, 0x39
        /*0dee*/ 	.short	(.L_56 - .L_55)


	//   ....[0]....
.L_55:
        /*0df0*/ 	.word	0x00001f10
        /*0df4*/ 	.word	0x000000ff
        /*0df8*/ 	.word	0x00000000
        /*0dfc*/ 	.short	0x0100
        /*0dfe*/ 	.byte	0x06
	.zero		1


	//   ....[1]....
        /*0e00*/ 	.word	0x00006980
        /*0e04*/ 	.word	0x000000ff
        /*0e08*/ 	.word	0x00008008
        /*0e0c*/ 	.short	0x0100
        /*0e0e*/ 	.byte	0x09
	.zero		1


	//   ....[2]....
        /*0e10*/ 	.word	0x0000b5d0
        /*0e14*/ 	.word	0x000000ff
        /*0e18*/ 	.word	0x00000000
        /*0e1c*/ 	.short	0x010a
        /*0e1e*/ 	.byte	0x06
	.zero		1


	//   ....[3]....
        /*0e20*/ 	.word	0x0000fb40
        /*0e24*/ 	.word	0x000000ff
        /*0e28*/ 	.word	0x00000000
        /*0e2c*/ 	.short	0x010a
        /*0e2e*/ 	.byte	0x06
	.zero		1


	//   ....[4]....
        /*0e30*/ 	.word	0x0000fbe0
        /*0e34*/ 	.word	0x000000ff
        /*0e38*/ 	.word	0x00008000
        /*0e3c*/ 	.short	0x0108
        /*0e3e*/ 	.byte	0x09
	.zero		1


	//   ....[5]....
        /*0e40*/ 	.word	0x0000fc80
        /*0e44*/ 	.word	0x000000ff
        /*0e48*/ 	.word	0x00008008
        /*0e4c*/ 	.short	0x0108
        /*0e4e*/ 	.byte	0x09
	.zero		1


	//   ....[6]....
        /*0e50*/ 	.word	0x00011410
        /*0e54*/ 	.word	0x000000ff
        /*0e58*/ 	.word	0x00000000
        /*0e5c*/ 	.short	0x010a
        /*0e5e*/ 	.byte	0x06
	.zero		1


	//   ....[7]....
        /*0e60*/ 	.word	0x00011440
        /*0e64*/ 	.word	0x000000ff
        /*0e68*/ 	.word	0x00000000
        /*0e6c*/ 	.short	0x010a
        /*0e6e*/ 	.byte	0x06
	.zero		1


	//----- nvinfo : EIATTR_NUM_MBARRIERS
	.align		4
.L_56:
        /*0e70*/ 	.byte	0x03, 0x38
        /*0e72*/ 	.short	0x0002


	//----- nvinfo : EIATTR_EXIT_INSTR_OFFSETS
	.align		4
        /*0e74*/ 	.byte	0x04, 0x1c
        /*0e76*/ 	.short	(.L_58 - .L_57)


	//   ....[0]....
.L_57:
        /*0e78*/ 	.word	0x00011400


	//----- nvinfo : EIATTR_REQNTID
	.align		4
.L_58:
        /*0e7c*/ 	.byte	0x04, 0x10
        /*0e7e*/ 	.short	(.L_60 - .L_59)
.L_59:
        /*0e80*/ 	.word	0x00000080
        /*0e84*/ 	.word	0x00000001
        /*0e88*/ 	.word	0x00000001


	//----- nvinfo : EIATTR_CRS_STACK_SIZE
	.align		4
.L_60:
        /*0e8c*/ 	.byte	0x04, 0x1e
        /*0e8e*/ 	.short	(.L_62 - .L_61)
.L_61:
        /*0e90*/ 	.word	0x00000000


	//----- nvinfo : EIATTR_CBANK_PARAM_SIZE
	.align		4
.L_62:
        /*0e94*/ 	.byte	0x03, 0x19
        /*0e96*/ 	.short	0x0050


	//----- nvinfo : EIATTR_PARAM_CBANK
	.align		4
        /*0e98*/ 	.byte	0x04, 0x0a
        /*0e9a*/ 	.short	(.L_64 - .L_63)
	.align		4
.L_63:
        /*0e9c*/ 	.word	index@(.nv.constant0.matmul_kernel)
        /*0ea0*/ 	.short	0x0380
        /*0ea2*/ 	.short	0x0050


	//----- nvinfo : EIATTR_SW_WAR
	.align		4
.L_64:
        /*0ea4*/ 	.byte	0x04, 0x36
        /*0ea6*/ 	.short	(.L_66 - .L_65)
.L_65:
        /*0ea8*/ 	.word	0x00000008
.L_66:


//--------------------- .nv.compat                --------------------------
	.section	.nv.compat,"",@"SHT_CUDA_COMPAT_INFO"
	.align	4
        /*0000*/ 	.byte	0x02, 0x02, 0x02, 0x00, 0x02, 0x05, 0x05, 0x00, 0x02, 0x03, 0x00, 0x00, 0x02, 0x06, 0x01, 0x00


//--------------------- .nv.callgraph             --------------------------
	.section	.nv.callgraph,"",@"SHT_CUDA_CALLGRAPH"
	.align	4
	.sectionentsize	8
	.align		4
        /*0000*/ 	.word	0x00000000
	.align		4
        /*0004*/ 	.word	0xffffffff
	.align		4
        /*0008*/ 	.word	0x00000000
	.align		4
        /*000c*/ 	.word	0xfffffffe
	.align		4
        /*0010*/ 	.word	0x00000000
	.align		4
        /*0014*/ 	.word	0xfffffffd
	.align		4
        /*0018*/ 	.word	0x00000000
	.align		4
        /*001c*/ 	.word	0xfffffffc


//--------------------- .text.matmul_kernel       --------------------------
	.section	.text.matmul_kernel,"ax",@progbits
	.align	128
        .global         matmul_kernel
        .type           matmul_kernel,@function
        .size           matmul_kernel,(.L_x_20 - matmul_kernel)
        .other          matmul_kernel,@"STO_CUDA_ENTRY STV_DEFAULT"
matmul_kernel:
.text.matmul_kernel:
[----:B------:R-:W0:Y:S01]  /*0000*/  LDC R1, c[0x0][0x37c] ;  /* 0x0000df00ff017b82 */ /* 0x000e220000000800 */
[----:B------:R-:W1:Y:S01]  /*0010*/  S2R R0, SR_TID.X ;  /* 0x0000000000007919 */ /* 0x000e620000002100 */
[----:B0-----:R-:W-:Y:S01]  /*0020*/  VIADD R1, R1, 0xfffffe38 ;  /* 0xfffffe3801017836 */ /* 0x001fe20000000000 */
[----:B------:R-:W0:Y:S01]  /*0030*/  LDCU.64 UR20, c[0x0][0x358] ;  /* 0x00006b00ff1477ac */ /* 0x000e220008000a00 */
[----:B-1----:R-:W-:-:S13]  /*0040*/  ISETP.GE.U32.AND P0, PT, R0, 0x20, PT ;  /* 0x000000200000780c */ /* 0x002fda0003f06070 */
[----:B------:R-:W-:Y:S02]  /*0050*/  VOTEU.ANY UP0, P0 ;  /* 0x0000000000ff7886 */ /* 0x000fe40000000100 */
[----:B------:R-:W-:Y:S05]  /*0060*/  BRA.U UP0, `(.L_x_0) ;  /* 0x0000000100b87547 */ /* 0x000fea000b800000 */
[----:B------:R-:W1:Y:S01]  /*0070*/  S2UR UR6, SR_CgaCtaId ;  /* 0x00000000000679c3 */ /* 0x000e620000008800 */
[----:B------:R-:W-:Y:S01]  /*0080*/  NOP ;  /* 0x0000000000007918 */ /* 0x000fe20000000000 */
[----:B------:R-:W-:Y:S02]  /*0090*/  UMOV UR4, 0x40 ;  /* 0x0000004000047882 */ /* 0x000fe40000000000 */
[----:B-1----:R-:W-:-:S09]  /*00a0*/  ULEA UR4, UR6, UR4, 0x18 ;  /* 0x0000000406047291 */ /* 0x002fd2000f8ec0ff */
[----:B------:R-:W1:Y:S01]  /*00b0*/  LDS.U8 R0, [UR4] ;  /* 0x00000004ff007984 */ /* 0x000e620008000000 */
[----:B------:R-:W-:Y:S02]  /*00c0*/  UMOV UR4, 0x400 ;  /* 0x0000040000047882 */ /* 0x000fe40000000000 */
[----:B------:R-:W-:Y:S01]  /*00d0*/  ULEA UR4, UR6, UR4, 0x18 ;  /* 0x0000000406047291 */ /* 0x000fe2000f8ec0ff */
[----:B-1----:R-:W-:-:S13]  /*00e0*/  ISETP.NE.AND P0, PT, R0, RZ, PT ;  /* 0x000000ff0000720c */ /* 0x002fda0003f05270 */
[----:B------:R-:W-:Y:S05]  /*00f0*/  @P0 BRA `(.L_x_1) ;  /* 0x00000000007c0947 */ /* 0x000fea0003800000 */
[----:B------:R-:W-:-:S13]  /*0100*/  ELECT P0, URZ, PT ;  /* 0x0000000000ff782f */ /* 0x000fda0003800000 */
[----:B------:R-:W-:Y:S05]  /*0110*/  @!P0 BRA `(.L_x_2) ;  /* 0x0000000000848947 */ /* 0x000fea0003800000 */
[----:B------:R-:W-:Y:S01]  /*0120*/  UMOV UR5, 0x2 ;  /* 0x0000000200057882 */ /* 0x000fe20000000000 */
[----:B------:R-:W-:Y:S02]  /*0130*/  IMAD.MOV.U32 R4, RZ, RZ, 0x1 ;  /* 0x00000001ff047424 */ /* 0x000fe400078e00ff */
[----:B------:R-:W-:Y:S02]  /*0140*/  IMAD.MOV.U32 R5, RZ, RZ, 0x3 ;  /* 0x00000003ff057424 */ /* 0x000fe400078e00ff */
[----:B------:R-:W-:Y:S04]  /*0150*/  DEPBAR.LE SB1, 0x36 ;  /* 0x00009d800000791a */ /* 0x000fe80000000000 */
[----:B------:R-:W1:Y:S02]  /*0160*/  UTCATOMSWS.FIND_AND_SET.ALIGN UP1, UR5, UR5 ;  /* 0x00000005000575e3 */ /* 0x000e640008020800 */
[----:B-1----:R-:W-:-:S04]  /*0170*/  PLOP3.LUT P0, PT, PT, PT, UP1, 0x80, 0x8 ;  /* 0x000000000008781c */ /* 0x002fc80003f0f018 */
[----:B------:R-:W-:-:S04]  /*0180*/  SEL R0, RZ, 0xffffffff, !P0 ;  /* 0xffffffffff007807 */ /* 0x000fc80004000000 */
[----:B------:R-:W-:Y:S01]  /*0190*/  ISETP.NE.AND P0, PT, R0, RZ, PT ;  /* 0x000000ff0000720c */ /* 0x000fe20003f05270 */
[----:B------:R-:W-:-:S12]  /*01a0*/  IMAD.U32 R0, RZ, RZ, UR5 ;  /* 0x00000005ff007e24 */ /* 0x000fd8000f8e00ff */
[----:B------:R-:W-:Y:S05]  /*01b0*/  @P0 BRA `(.L_x_3) ;  /* 0x0000000000240947 */ /* 0x000fea0003800000 */
.L_x_4:
[----:B------:R-:W-:Y:S05]  /*01c0*/  NANOSLEEP 0x64 ;  /* 0x000000640000795d */ /* 0x000fea0003800000 */
[----:B------:R-:W-:-:S05]  /*01d0*/  UMOV UR5, 0x2 ;  /* 0x0000000200057882 */ /* 0x000fca0000000000 */
[----:B------:R-:W-:Y:S04]  /*01e0*/  DEPBAR.LE SB1, 0x36 ;  /* 0x00009d800000791a */ /* 0x000fe80000000000 */
[----:B------:R-:W1:Y:S02]  /*01f0*/  UTCATOMSWS.FIND_AND_SET.ALIGN UP1, UR5, UR5 ;  /* 0x00000005000575e3 */ /* 0x000e640008020800 */
[----:B-1----:R-:W-:-:S04]  /*0200*/  PLOP3.LUT P0, PT, PT, PT, UP1, 0x80, 0x8 ;  /* 0x000000000008781c */ /* 0x002fc80003f0f018 */
[----:B------:R-:W-:-:S04]  /*0210*/  SEL R0, RZ, 0xffffffff, !P0 ;  /* 0xffffffffff007807 */ /* 0x000fc80004000000 */
[----:B------:R-:W-:Y:S01]  /*0220*/  ISETP.NE.AND P0, PT, R0, RZ, PT ;  /* 0x000000ff0000720c */ /* 0x000fe20003f05270 */
[----:B------:R-:W-:-:S12]  /*0230*/  IMAD.U32 R0, RZ, RZ, UR5 ;  /* 0x00000005ff007e24 */ /* 0x000fd8000f8e00ff */
[----:B------:R-:W-:Y:S05]  /*0240*/  @!P0 BRA `(.L_x_4) ;  /* 0xfffffffc00dc8947 */ /* 0x000fea000383ffff */
.L_x_3:
[C---:B------:R-:W-:Y:S01]  /*0250*/  VIADD R3, R0.reuse, 0x10 ;  /* 0x0000001000037836 */ /* 0x040fe20000000000 */
[----:B------:R-:W-:Y:S01]  /*0260*/  UMOV UR5, 0x50 ;  /* 0x0000005000057882 */ /* 0x000fe20000000000 */
[----:B------:R-:W-:Y:S01]  /*0270*/  SHF.L.U32 R2, R5, R0, RZ ;  /* 0x0000000005027219 */ /* 0x000fe200000006ff */
[----:B------:R-:W-:Y:S01]  /*0280*/  ULEA UR5, UR6, UR5, 0x18 ;  /* 0x0000000506057291 */ /* 0x000fe2000f8ec0ff */
[----:B------:R-:W-:Y:S01]  /*0290*/  IMAD.SHL.U32 R0, R0, 0x20, RZ ;  /* 0x0000002000007824 */ /* 0x000fe200078e00ff */
[----:B------:R-:W-:-:S04]  /*02a0*/  SHF.L.U32 R3, R4, R3, RZ ;  /* 0x0000000304037219 */ /* 0x000fc800000006ff */
[----:B------:R-:W-:-:S05]  /*02b0*/  LOP3.LUT R2, R3, R2, RZ, 0xfc, !PT ;  /* 0x0000000203027212 */ /* 0x000fca00078efcff */
[----:B------:R1:W-:Y:S04]  /*02c0*/  ATOMS.OR RZ, [UR5], R2 ;  /* 0x00000002ffff798c */ /* 0x0003e8000b000005 */
[----:B------:R1:W-:Y:S01]  /*02d0*/  STS [UR4], R0 ;  /* 0x00000000ff007988 */ /* 0x0003e20008000804 */
[----:B------:R-:W-:Y:S05]  /*02e0*/  BRA `(.L_x_2) ;  /* 0x0000000000107947 */ /* 0x000fea0003800000 */
.L_x_1:
[----:B------:R-:W-:Y:S01]  /*02f0*/  IMAD.MOV.U32 R0, RZ, RZ, -0x1 ;  /* 0xffffffffff007424 */ /* 0x000fe200078e00ff */
[----:B------:R-:W-:-:S04]  /*0300*/  MOV R2, 0x330 ;  /* 0x0000033000027802 */ /* 0x000fc80000000f00 */
[----:B------:R1:W-:Y:S03]  /*0310*/  STS [UR4], R0 ;  /* 0x00000000ff007988 */ /* 0x0003e60008000804 */
[----:B01----:R-:W-:Y:S05]  /*0320*/  CALL.REL.NOINC `($__internal_1_$__cuda_sm10x_tcgen05_guardrail_trap_phase_invalid_during_alloc) ;  /* 0x00000110005c7944 */ /* 0x003fea0003c00000 */
.L_x_2:
[----:B------:R-:W-:Y:S05]  /*0330*/  WARPSYNC.ALL ;  /* 0x0000000000007948 */ /* 0x000fea0003800000 */
[----:B------:R-:W-:Y:S01]  /*0340*/  NOP ;  /* 0x0000000000007918 */ /* 0x000fe20000000000 */
.L_x_0:
[----:B------:R-:W2:Y:S01]  /*0350*/  LDC.64 R100, c[0x0][0x398] ;  /* 0x0000e600ff647b82 */ /* 0x000ea20000000a00 */
[----:B------:R-:W3:Y:S01]  /*0360*/  S2R R5, SR_CTAID.X ;  /* 0x0000000000057919 */ /* 0x000ee20000002500 */
[----:B------:R-:W-:Y:S01]  /*0370*/  UMOV UR9, 0x400 ;  /* 0x0000040000097882 */ /* 0x000fe20000000000 */
[----:B------:R-:W4:Y:S01]  /*0380*/  LDCU UR22, c[0x0][0x3a0] ;  /* 0x00007400ff1677ac */ /* 0x000f220008000800 */
[----:B------:R-:W5:Y:S01]  /*0390*/  S2R R13, SR_TID.X ;  /* 0x00000000000d7919 */ /* 0x000f620000002100 */
[----:B------:R-:W1:Y:S03]  /*03a0*/  LDCU.64 UR12, c[0x0][0x3a8] ;  /* 0x00007500ff0c77ac */ /* 0x000e660008000a00 */
[----:B------:R-:W0:Y:S01]  /*03b0*/  S2UR UR5, SR_CgaCtaId ;  /* 0x00000000000579c3 */ /* 0x000e220000008800 */
[----:B------:R-:W0:Y:S01]  /*03c0*/  LDCU UR14, c[0x0][0x3a4] ;  /* 0x00007480ff0e77ac */ /* 0x000e220008000800 */
[----:B------:R-:W-:Y:S01]  /*03d0*/  UMOV UR7, 0x1 ;  /* 0x0000000100077882 */ /* 0x000fe20000000000 */
[----:B------:R-:W0:Y:S01]  /*03e0*/  LDCU.128 UR16, c[0x0][0x380] ;  /* 0x00007000ff1077ac */ /* 0x000e220008000c00 */
[----:B----4-:R-:W-:Y:S01]  /*03f0*/  UIADD3 UR24, UPT, UPT, UR22, 0x7f, URZ ;  /* 0x0000007f16187890 */ /* 0x010fe2000fffe0ff */
[----:B-12---:R-:W-:Y:S01]  /*0400*/  VIADD R0, R101, 0x3f ;  /* 0x0000003f65007836 */ /* 0x006fe20000000000 */
[----:B------:R-:W-:-:S02]  /*0410*/  IABS R77, R101 ;  /* 0x00000065004d7213 */ /* 0x000fc40000000000 */
[----:B------:R-:W-:Y:S01]  /*0420*/  UISETP.GT.AND UP1, UPT, UR24, 0x7f, UPT ;  /* 0x0000007f1800788c */ /* 0x000fe2000bf24270 */
[----:B------:R-:W-:Y:S01]  /*0430*/  IMAD.U32 R32, RZ, RZ, UR12 ;  /* 0x0000000cff207e24 */ /* 0x000fe2000f8e00ff */
[----:B------:R-:W-:Y:S01]  /*0440*/  SHF.R.S32.HI R3, RZ, 0x1f, R0 ;  /* 0x0000001fff037819 */ /* 0x000fe20000011400 */
[----:B------:R-:W-:Y:S01]  /*0450*/  IMAD.U32 R59, RZ, RZ, UR12 ;  /* 0x0000000cff3b7e24 */ /* 0x000fe2000f8e00ff */
[----:B0-----:R-:W-:Y:S02]  /*0460*/  ULEA UR9, UR5, UR9, 0x18 ;  /* 0x0000000905097291 */ /* 0x001fe4000f8ec0ff */
[----:B------:R-:W-:Y:S01]  /*0470*/  LEA.HI R3, R3, R0, RZ, 0x6 ;  /* 0x0000000003037211 */ /* 0x000fe200078f30ff */
[----:B------:R-:W-:Y:S01]  /*0480*/  BAR.SYNC.DEFER_BLOCKING 0x0 ;  /* 0x0000000000007b1d */ /* 0x000fe20000010000 */
[----:B---3--:R-:W-:Y:S01]  /*0490*/  IABS R8, R5 ;  /* 0x0000000500087213 */ /* 0x008fe20000000000 */
[----:B------:R-:W-:Y:S01]  /*04a0*/  UIADD3 UR6, UPT, UPT, UR9, 0x8000, URZ ;  /* 0x0000800009067890 */ /* 0x000fe2000fffe0ff */
[----:B------:R-:W-:-:S05]  /*04b0*/  SHF.R.S32.HI R3, RZ, 0x6, R3 ;  /* 0x00000006ff037819 */ /* 0x000fca0000011403 */
[----:B------:R-:W-:-:S05]  /*04c0*/  IMAD.SHL.U32 R4, R3, 0x8, RZ ;  /* 0x0000000803047824 */ /* 0x000fca00078e00ff */
[-C--:B------:R-:W-:Y:S02]  /*04d0*/  IABS R7, R4.reuse ;  /* 0x0000000400077213 */ /* 0x080fe40000000000 */
[----:B------:R-:W-:Y:S02]  /*04e0*/  IABS R10, R4 ;  /* 0x00000004000a7213 */ /* 0x000fe40000000000 */
[----:B------:R-:W0:Y:S01]  /*04f0*/  I2F.RP R0, R7 ;  /* 0x0000000700007306 */ /* 0x000e220000209400 */
[----:B------:R-:W1:Y:S07]  /*0500*/  LDS R11, [UR9] ;  /* 0x00000009ff0b7984 */ /* 0x000e6e0008000800 */
[----:B0-----:R-:W0:Y:S02]  /*0510*/  MUFU.RCP R0, R0 ;  /* 0x0000000000007308 */ /* 0x001e240000001000 */
[----:B0-----:R-:W-:-:S02]  /*0520*/  VIADD R2, R0, 0xffffffe ;  /* 0x0ffffffe00027836 */ /* 0x001fc40000000000 */
[----:B------:R-:W-:-:S04]  /*0530*/  IMAD.MOV R0, RZ, RZ, -R10 ;  /* 0x000000ffff007224 */ /* 0x000fc800078e0a0a */
[----:B------:R0:W2:Y:S02]  /*0540*/  F2I.FTZ.U32.TRUNC.NTZ R3, R2 ;  /* 0x0000000200037305 */ /* 0x0000a4000021f000 */
[----:B0-----:R-:W-:Y:S01]  /*0550*/  IMAD.MOV.U32 R2, RZ, RZ, RZ ;  /* 0x000000ffff027224 */ /* 0x001fe200078e00ff */
[----:B-1----:R-:W-:Y:S01]  /*0560*/  R2UR UR8, R11 ;  /* 0x000000000b0872ca */ /* 0x002fe200000e0000 */
[----:B--2---:R-:W-:-:S04]  /*0570*/  IMAD.MOV R6, RZ, RZ, -R3 ;  /* 0x000000ffff067224 */ /* 0x004fc800078e0a03 */
[----:B------:R-:W-:Y:S02]  /*0580*/  IMAD R9, R6, R7, RZ ;  /* 0x0000000706097224 */ /* 0x000fe400078e02ff */
[----:B------:R-:W-:Y:S02]  /*0590*/  IMAD.MOV.U32 R6, RZ, RZ, R8 ;  /* 0x000000ffff067224 */ /* 0x000fe400078e0008 */
[----:B------:R-:W-:-:S06]  /*05a0*/  IMAD.HI.U32 R3, R3, R9, R2 ;  /* 0x0000000903037227 */ /* 0x000fcc00078e0002 */
[----:B------:R-:W-:-:S04]  /*05b0*/  IMAD.HI.U32 R3, R3, R6, RZ ;  /* 0x0000000603037227 */ /* 0x000fc800078e00ff */
[----:B------:R-:W-:Y:S01]  /*05c0*/  IMAD R0, R3, R0, R6 ;  /* 0x0000000003007224 */ /* 0x000fe200078e0206 */
[----:B------:R-:W-:Y:S04]  /*05d0*/  BAR.SYNC.DEFER_BLOCKING 0x0 ;  /* 0x0000000000007b1d */ /* 0x000fe80000010000 */
[----:B------:R-:W-:-:S13]  /*05e0*/  ISETP.GT.U32.AND P1, PT, R7, R0, PT ;  /* 0x000000000700720c */ /* 0x000fda0003f24070 */
[----:B------:R-:W-:Y:S02]  /*05f0*/  @!P1 IMAD.IADD R0, R0, 0x1, -R7 ;  /* 0x0000000100009824 */ /* 0x000fe400078e0a07 */
[----:B------:R-:W-:Y:S01]  /*0600*/  @!P1 VIADD R3, R3, 0x1 ;  /* 0x0000000103039836 */ /* 0x000fe20000000000 */
[----:B------:R-:W-:Y:S02]  /*0610*/  ISETP.NE.AND P1, PT, R4, RZ, PT ;  /* 0x000000ff0400720c */ /* 0x000fe40003f25270 */
[----:B------:R-:W-:Y:S02]  /*0620*/  ISETP.GE.U32.AND P0, PT, R0, R7, PT ;  /* 0x000000070000720c */ /* 0x000fe40003f06070 */
[----:B------:R-:W-:-:S04]  /*0630*/  LOP3.LUT R0, R5, R4, RZ, 0x3c, !PT ;  /* 0x0000000405007212 */ /* 0x000fc800078e3cff */
[----:B------:R-:W-:Y:S01]  /*0640*/  ISETP.GE.AND P2, PT, R0, RZ, PT ;  /* 0x000000ff0000720c */ /* 0x000fe20003f46270 */
[----:B------:R-:W-:-:S06]  /*0650*/  VIADD R0, R100, 0x3f ;  /* 0x0000003f64007836 */ /* 0x000fcc0000000000 */
[----:B------:R-:W-:-:S04]  /*0660*/  @P0 VIADD R3, R3, 0x1 ;  /* 0x0000000103030836 */ /* 0x000fc80000000000 */
[----:B------:R-:W-:Y:S01]  /*0670*/  IMAD.MOV.U32 R2, RZ, RZ, R3 ;  /* 0x000000ffff027224 */ /* 0x000fe200078e0003 */
[----:B------:R-:W-:-:S03]  /*0680*/  SHF.R.S32.HI R3, RZ, 0x1f, R0 ;  /* 0x0000001fff037819 */ /* 0x000fc60000011400 */
[----:B------:R-:W-:Y:S01]  /*0690*/  @!P2 IMAD.MOV R2, RZ, RZ, -R2 ;  /* 0x000000ffff02a224 */ /* 0x000fe200078e0a02 */
[----:B------:R-:W-:Y:S02]  /*06a0*/  @!P1 LOP3.LUT R2, RZ, R4, RZ, 0x33, !PT ;  /* 0x00000004ff029212 */ /* 0x000fe400078e33ff */
[----:B------:R-:W-:-:S03]  /*06b0*/  LEA.HI R3, R3, R0, RZ, 0x6 ;  /* 0x0000000003037211 */ /* 0x000fc600078f30ff */
[----:B------:R-:W-:Y:S02]  /*06c0*/  IMAD.SHL.U32 R8, R2, 0x8, RZ ;  /* 0x0000000802087824 */ /* 0x000fe400078e00ff */
[----:B------:R-:W-:-:S03]  /*06d0*/  IMAD.MOV R2, RZ, RZ, -R2 ;  /* 0x000000ffff027224 */ /* 0x000fc600078e0a02 */
[----:B------:R-:W-:Y:S01]  /*06e0*/  LEA.HI.SX32 R3, R3, -R8, 0x1a ;  /* 0x8000000803037211 */ /* 0x000fe200078fd2ff */
[----:B------:R-:W-:Y:S02]  /*06f0*/  IMAD R9, R4, R2, R5 ;  /* 0x0000000204097224 */ /* 0x000fe400078e0205 */
[----:B------:R-:W-:Y:S01]  /*0700*/  IMAD.MOV.U32 R2, RZ, RZ, RZ ;  /* 0x000000ffff027224 */ /* 0x000fe200078e00ff */
[----:B------:R-:W-:Y:S02]  /*0710*/  VIMNMX R10, PT, PT, R3, 0x8, PT ;  /* 0x00000008030a7848 */ /* 0x000fe40003fe0100 */
[----:B------:R-:W-:Y:S02]  /*0720*/  IABS R4, R9 ;  /* 0x0000000900047213 */ /* 0x000fe40000000000 */
[----:B------:R-:W-:-:S04]  /*0730*/  IABS R6, R10 ;  /* 0x0000000a00067213 */ /* 0x000fc80000000000 */
[----:B------:R-:W0:Y:S08]  /*0740*/  I2F.RP R0, R6 ;  /* 0x0000000600007306 */ /* 0x000e300000209400 */
[----:B0-----:R-:W0:Y:S02]  /*0750*/  MUFU.RCP R0, R0 ;  /* 0x0000000000007308 */ /* 0x001e240000001000 */
[----:B0-----:R-:W-:Y:S01]  /*0760*/  VIADD R3, R0, 0xffffffe ;  /* 0x0ffffffe00037836 */ /* 0x001fe20000000000 */
[----:B------:R-:W-:-:S05]  /*0770*/  IABS R0, R10 ;  /* 0x0000000a00007213 */ /* 0x000fca0000000000 */
[----:B------:R-:W0:Y:S02]  /*0780*/  F2I.FTZ.U32.TRUNC.NTZ R3, R3 ;  /* 0x0000000300037305 */ /* 0x000e24000021f000 */
[----:B0-----:R-:W-:-:S04]  /*0790*/  IMAD.MOV R7, RZ, RZ, -R3 ;  /* 0x000000ffff077224 */ /* 0x001fc800078e0a03 */
[----:B------:R-:W-:Y:S01]  /*07a0*/  IMAD R5, R7, R6, RZ ;  /* 0x0000000607057224 */ /* 0x000fe200078e02ff */
[----:B------:R-:W-:-:S03]  /*07b0*/  IABS R7, R100 ;  /* 0x0000006400077213 */ /* 0x000fc60000000000 */
[----:B------:R-:W-:Y:S02]  /*07c0*/  IMAD.HI.U32 R2, R3, R5, R2 ;  /* 0x0000000503027227 */ /* 0x000fe400078e0002 */
[----:B------:R-:W0:Y:S02]  /*07d0*/  I2F.RP R5, R77 ;  /* 0x0000004d00057306 */ /* 0x000e240000209400 */
[----:B------:R-:W-:Y:S02]  /*07e0*/  IMAD.MOV.U32 R3, RZ, RZ, R4 ;  /* 0x000000ffff037224 */ /* 0x000fe400078e0004 */
[----:B------:R-:W-:Y:S02]  /*07f0*/  IMAD.MOV R4, RZ, RZ, -R0 ;  /* 0x000000ffff047224 */ /* 0x000fe400078e0a00 */
[----:B------:R-:W-:-:S04]  /*0800*/  IMAD.HI.U32 R0, R2, R3, RZ ;  /* 0x0000000302007227 */ /* 0x000fc800078e00ff */
[----:B------:R-:W-:Y:S02]  /*0810*/  IMAD R3, R0, R4, R3 ;  /* 0x0000000400037224 */ /* 0x000fe400078e0203 */
[----:B------:R-:W-:-:S03]  /*0820*/  IMAD.MOV.U32 R2, RZ, RZ, R7 ;  /* 0x000000ffff027224 */ /* 0x000fc600078e0007 */
[----:B------:R-:W-:Y:S01]  /*0830*/  ISETP.GT.U32.AND P1, PT, R6, R3, PT ;  /* 0x000000030600720c */ /* 0x000fe20003f24070 */
[----:B0-----:R-:W0:Y:S08]  /*0840*/  MUFU.RCP R5, R5 ;  /* 0x0000000500057308 */ /* 0x001e300000001000 */
[----:B------:R-:W1:Y:S04]  /*0850*/  I2F.RP R4, R2 ;  /* 0x0000000200047306 */ /* 0x000e680000209400 */
[----:B------:R-:W-:-:S02]  /*0860*/  @!P1 IMAD.IADD R3, R3, 0x1, -R6 ;  /* 0x0000000103039824 */ /* 0x000fc400078e0a06 */
[----:B------:R-:W-:Y:S01]  /*0870*/  @!P1 VIADD R0, R0, 0x1 ;  /* 0x0000000100009836 */ /* 0x000fe20000000000 */
[----:B------:R-:W-:Y:S02]  /*0880*/  ISETP.NE.AND P1, PT, R10, RZ, PT ;  /* 0x000000ff0a00720c */ /* 0x000fe40003f25270 */
[----:B------:R-:W-:Y:S01]  /*0890*/  ISETP.GE.U32.AND P0, PT, R3, R6, PT ;  /* 0x000000060300720c */ /* 0x000fe20003f06070 */
[----:B0-----:R-:W-:Y:S01]  /*08a0*/  VIADD R6, R5, 0xffffffe ;  /* 0x0ffffffe05067836 */ /* 0x001fe20000000000 */
[----:B------:R-:W-:Y:S02]  /*08b0*/  LOP3.LUT R3, R9, R10, RZ, 0x3c, !PT ;  /* 0x0000000a09037212 */ /* 0x000fe400078e3cff */
[--C-:B-----5:R-:W-:Y:S01]  /*08c0*/  SHF.R.U32.HI R5, RZ, 0x5, R13.reuse ;  /* 0x00000005ff057819 */ /* 0x120fe2000001160d */
[----:B------:R0:W2:Y:S01]  /*08d0*/  F2I.FTZ.U32.TRUNC.NTZ R7, R6 ;  /* 0x0000000600077305 */ /* 0x0000a2000021f000 */
[----:B------:R-:W-:Y:S02]  /*08e0*/  ISETP.GE.AND P2, PT, R3, RZ, PT ;  /* 0x000000ff0300720c */ /* 0x000fe40003f46270 */
[----:B------:R-:W-:-:S02]  /*08f0*/  SHF.R.U32.HI R3, RZ, 0x6, R13 ;  /* 0x00000006ff037819 */ /* 0x000fc4000001160d */
[----:B------:R-:W-:-:S03]  /*0900*/  R2UR UR11, R5 ;  /* 0x00000000050b72ca */ /* 0x000fc600000e0000 */
[----:B-1----:R-:W1:Y:S01]  /*0910*/  MUFU.RCP R4, R4 ;  /* 0x0000000400047308 */ /* 0x002e620000001000 */
[----:B------:R-:W-:Y:S01]  /*0920*/  @P0 VIADD R0, R0, 0x1 ;  /* 0x0000000100000836 */ /* 0x000fe20000000000 */
[----:B0-----:R-:W-:Y:S02]  /*0930*/  SGXT.U32 R6, R3, 0x1 ;  /* 0x000000010306781a */ /* 0x001fe40000000000 */
[----:B------:R-:W-:Y:S02]  /*0940*/  PLOP3.LUT P0, PT, PT, PT, UP1, 0x80, 0x8 ;  /* 0x000000000008781c */ /* 0x000fe40003f0f018 */
[----:B------:R-:W-:Y:S01]  /*0950*/  @!P2 IMAD.MOV R0, RZ, RZ, -R0 ;  /* 0x000000ffff00a224 */ /* 0x000fe200078e0a00 */
[----:B------:R-:W-:Y:S01]  /*0960*/  @!P1 LOP3.LUT R0, RZ, R10, RZ, 0x33, !PT ;  /* 0x0000000aff009212 */ /* 0x000fe200078e33ff */
[----:B--2---:R-:W-:Y:S01]  /*0970*/  IMAD.MOV R12, RZ, RZ, -R7 ;  /* 0x000000ffff0c7224 */ /* 0x004fe200078e0a07 */
[----:B------:R-:W-:Y:S01]  /*0980*/  ISETP.LT.AND P0, PT, R6, UR22, P0 ;  /* 0x0000001606007c0c */ /* 0x000fe20008701270 */
[----:B------:R-:W-:Y:S01]  /*0990*/  IMAD.MOV.U32 R6, RZ, RZ, RZ ;  /* 0x000000ffff067224 */ /* 0x000fe200078e00ff */
[----:B------:R-:W-:Y:S01]  /*09a0*/  USHF.L.U32 UR4, UR11, 0x15, URZ ;  /* 0x000000150b047899 */ /* 0x000fe200080006ff */
[----:B------:R-:W-:-:S02]  /*09b0*/  IMAD.MOV R3, RZ, RZ, -R0 ;  /* 0x000000ffff037224 */ /* 0x000fc400078e0a00 */
[----:B------:R-:W-:Y:S01]  /*09c0*/  IMAD.SHL.U32 R0, R0, 0x40, RZ ;  /* 0x0000004000007824 */ /* 0x000fe200078e00ff */
[----:B------:R-:W-:Y:S01]  /*09d0*/  ULOP3.LUT UR4, UR4, 0x600000, URZ, 0xc0, !UPT ;  /* 0x0060000004047892 */ /* 0x000fe2000f8ec0ff */
[----:B------:R-:W-:Y:S02]  /*09e0*/  IMAD R87, R12, R77, RZ ;  /* 0x0000004d0c577224 */ /* 0x000fe400078e02ff */
[----:B-1----:R-:W-:Y:S01]  /*09f0*/  VIADD R4, R4, 0xffffffe ;  /* 0x0ffffffe04047836 */ /* 0x002fe20000000000 */
[----:B------:R-:W-:Y:S01]  /*0a00*/  IABS R112, R0 ;  /* 0x0000000000707213 */ /* 0x000fe20000000000 */
[----:B------:R-:W-:Y:S01]  /*0a10*/  VIADD R83, R0, 0x2 ;  /* 0x0000000200537836 */ /* 0x000fe20000000000 */
[----:B------:R-:W-:Y:S01]  /*0a20*/  UIADD3 UR10, UPT, UPT, UR8, UR4, URZ ;  /* 0x00000004080a7290 */ /* 0x000fe2000fffe0ff */
[----:B------:R-:W0:Y:S01]  /*0a30*/  F2I.FTZ.U32.TRUNC.NTZ R5, R4 ;  /* 0x0000000400057305 */ /* 0x000e22000021f000 */
[----:B------:R-:W-:Y:S02]  /*0a40*/  IMAD R3, R10, R3, R9 ;  /* 0x000000030a037224 */ /* 0x000fe400078e0209 */
[----:B------:R-:W-:Y:S01]  /*0a50*/  IMAD.HI.U32 R87, R7, R87, R6 ;  /* 0x0000005707577227 */ /* 0x000fe200078e0006 */
[----:B------:R-:W-:-:S02]  /*0a60*/  IABS R10, R83 ;  /* 0x00000053000a7213 */ /* 0x000fc40000000000 */
[----:B------:R-:W-:Y:S01]  /*0a70*/  LOP3.LUT R6, R13, 0x3f, RZ, 0xc0, !PT ;  /* 0x0000003f0d067812 */ /* 0x000fe200078ec0ff */
[----:B------:R-:W-:Y:S02]  /*0a80*/  VIADD R113, R0, 0x4 ;  /* 0x0000000400717836 */ /* 0x000fe40000000000 */
[----:B------:R-:W-:-:S04]  /*0a90*/  IMAD.HI.U32 R9, R87, R10, RZ ;  /* 0x0000000a57097227 */ /* 0x000fc800078e00ff */
[----:B------:R-:W-:Y:S02]  /*0aa0*/  IMAD.MOV R9, RZ, RZ, -R9 ;  /* 0x000000ffff097224 */ /* 0x000fe400078e0a09 */
[----:B0-----:R-:W-:Y:S02]  /*0ab0*/  IMAD.MOV R11, RZ, RZ, -R5 ;  /* 0x000000ffff0b7224 */ /* 0x001fe400078e0a05 */
[----:B------:R-:W-:Y:S01]  /*0ac0*/  IMAD R115, R77, R9, R10 ;  /* 0x000000094d737224 */ /* 0x000fe200078e020a */
[----:B------:R-:W-:Y:S01]  /*0ad0*/  IABS R10, R113 ;  /* 0x00000071000a7213 */ /* 0x000fe20000000000 */
[----:B------:R-:W-:Y:S02]  /*0ae0*/  IMAD.MOV.U32 R4, RZ, RZ, RZ ;  /* 0x000000ffff047224 */ /* 0x000fe400078e00ff */
[----:B------:R-:W-:Y:S02]  /*0af0*/  IMAD R11, R11, R2, RZ ;  /* 0x000000020b0b7224 */ /* 0x000fe400078e02ff */
[----:B------:R-:W-:-:S02]  /*0b00*/  VIADD R81, R0, 0x3 ;  /* 0x0000000300517836 */ /* 0x000fc40000000000 */
[----:B------:R-:W-:-:S03]  /*0b10*/  IMAD.HI.U32 R4, R5, R11, R4 ;  /* 0x0000000b05047227 */ /* 0x000fc600078e0004 */
[----:B------:R-:W-:Y:S01]  /*0b20*/  IABS R116, R81 ;  /* 0x0000005100747213 */ /* 0x000fe20000000000 */
[----:B------:R-:W-:Y:S02]  /*0b30*/  IMAD.IADD R3, R8, 0x1, R3 ;  /* 0x0000000108037824 */ /* 0x000fe400078e0203 */
[----:B------:R-:W-:-:S04]  /*0b40*/  IMAD.HI.U32 R5, R87, R10, RZ ;  /* 0x0000000a57057227 */ /* 0x000fc800078e00ff */
[C---:B------:R-:W-:Y:S02]  /*0b50*/  VIADD R85, R0.reuse, 0x1 ;  /* 0x0000000100557836 */ /* 0x040fe40000000000 */
[----:B------:R-:W-:Y:S02]  /*0b60*/  IMAD R15, R3, 0x40, R6 ;  /* 0x00000040030f7824 */ /* 0x000fe400078e0206 */
[----:B------:R-:W-:Y:S01]  /*0b70*/  IMAD.MOV R5, RZ, RZ, -R5 ;  /* 0x000000ffff057224 */ /* 0x000fe200078e0a05 */
[----:B------:R-:W-:Y:S01]  /*0b80*/  IABS R114, R85 ;  /* 0x0000005500727213 */ /* 0x000fe20000000000 */
[----:B------:R-:W-:Y:S01]  /*0b90*/  VIADD R160, R0, 0x8 ;  /* 0x0000000800a07836 */ /* 0x000fe20000000000 */
[----:B------:R-:W-:Y:S01]  /*0ba0*/  IABS R9, R15 ;  /* 0x0000000f00097213 */ /* 0x000fe20000000000 */
[----:B------:R-:W-:Y:S01]  /*0bb0*/  IMAD.HI.U32 R3, R87, R116, RZ ;  /* 0x0000007457037227 */ /* 0x000fe200078e00ff */
[----:B------:R-:W-:Y:S01]  /*0bc0*/  ISETP.GE.AND P2, PT, R15, RZ, PT ;  /* 0x000000ff0f00720c */ /* 0x000fe20003f46270 */
[----:B------:R-:W-:Y:S02]  /*0bd0*/  STL [R1+0x138], R15 ;  /* 0x0001380f01007387 */ /* 0x000fe40000100800 */
[----:B------:R-:W-:Y:S01]  /*0be0*/  IMAD R117, R77, R5, R10 ;  /* 0x000000054d757224 */ /* 0x000fe200078e020a */
[----:B------:R-:W-:Y:S01]  /*0bf0*/  IABS R10, R160 ;  /* 0x000000a0000a7213 */ /* 0x000fe20000000000 */
[----:B------:R-:W-:-:S02]  /*0c00*/  IMAD.MOV R3, RZ, RZ, -R3 ;  /* 0x000000ffff037224 */ /* 0x000fc400078e0a03 */
[C---:B------:R-:W-:Y:S02]  /*0c10*/  VIADD R161, R0.reuse, 0x9 ;  /* 0x0000000900a17836 */ /* 0x040fe40000000000 */
[----:B------:R-:W-:Y:S02]  /*0c20*/  VIADD R159, R0, 0x7 ;  /* 0x00000007009f7836 */ /* 0x000fe40000000000 */
[----:B------:R-:W-:Y:S01]  /*0c30*/  IMAD.HI.U32 R8, R87, R114, RZ ;  /* 0x0000007257087227 */ /* 0x000fe200078e00ff */
[----:B------:R-:W-:Y:S02]  /*0c40*/  IABS R122, R161 ;  /* 0x000000a1007a7213 */ /* 0x000fe40000000000 */
[----:B------:R-:W-:Y:S01]  /*0c50*/  IABS R120, R159 ;  /* 0x0000009f00787213 */ /* 0x000fe20000000000 */
[----:B------:R-:W-:Y:S02]  /*0c60*/  IMAD R116, R77, R3, R116 ;  /* 0x000000034d747224 */ /* 0x000fe400078e0274 */
[----:B------:R-:W-:-:S04]  /*0c70*/  IMAD.HI.U32 R3, R87, R10, RZ ;  /* 0x0000000a57037227 */ /* 0x000fc800078e00ff */
[----:B------:R-:W-:Y:S02]  /*0c80*/  IMAD.MOV R8, RZ, RZ, -R8 ;  /* 0x000000ffff087224 */ /* 0x000fe400078e0a08 */
[----:B------:R-:W-:Y:S02]  /*0c90*/  IMAD.MOV R3, RZ, RZ, -R3 ;  /* 0x000000ffff037224 */ /* 0x000fe400078e0a03 */
[C---:B------:R-:W-:Y:S02]  /*0ca0*/  VIADD R166, R0.reuse, 0xe ;  /* 0x0000000e00a67836 */ /* 0x040fe40000000000 */
[----:B------:R-:W-:Y:S02]  /*0cb0*/  IMAD R114, R77, R8, R114 ;  /* 0x000000084d727224 */ /* 0x000fe400078e0272 */
[----:B------:R-:W-:Y:S02]  /*0cc0*/  VIADD R164, R0, 0xc ;  /* 0x0000000c00a47836 */ /* 0x000fe40000000000 */
[----:B------:R-:W-:-:S03]  /*0cd0*/  IMAD.HI.U32 R5, R87, R122, RZ ;  /* 0x0000007a57057227 */ /* 0x000fc600078e00ff */
[----:B------:R-:W-:Y:S01]  /*0ce0*/  IABS R14, R164 ;  /* 0x000000a4000e7213 */ /* 0x000fe20000000000 */
[----:B------:R-:W-:-:S04]  /*0cf0*/  IMAD.HI.U32 R8, R87, R120, RZ ;  /* 0x0000007857087227 */ /* 0x000fc800078e00ff */
[C---:B------:R-:W-:Y:S01]  /*0d00*/  IMAD R121, R77.reuse, R3, R10 ;  /* 0x000000034d797224 */ /* 0x040fe200078e020a */
[----:B------:R-:W-:Y:S01]  /*0d10*/  IABS R10, R166 ;  /* 0x000000a6000a7213 */ /* 0x000fe20000000000 */
[----:B------:R-:W-:Y:S02]  /*0d20*/  IMAD.MOV R5, RZ, RZ, -R5 ;  /* 0x000000ffff057224 */ /* 0x000fe400078e0a05 */
[C---:B------:R-:W-:Y:S02]  /*0d30*/  VIADD R165, R0.reuse, 0xd ;  /* 0x0000000d00a57836 */ /* 0x040fe40000000000 */
[----:B------:R-:W-:Y:S02]  /*0d40*/  IMAD.MOV R8, RZ, RZ, -R8 ;  /* 0x000000ffff087224 */ /* 0x000fe400078e0a08 */
[----:B------:R-:W-:Y:S01]  /*0d50*/  VIADD R158, R0, 0x6 ;  /* 0x00000006009e7836 */ /* 0x000fe20000000000 */
[----:B------:R-:W-:Y:S01]  /*0d60*/  IABS R126, R165 ;  /* 0x000000a5007e7213 */ /* 0x000fe20000000000 */
[----:B------:R-:W-:-:S02]  /*0d70*/  IMAD R122, R77, R5, R122 ;  /* 0x000000054d7a7224 */ /* 0x000fc400078e027a */
[----:B------:R-:W-:Y:S01]  /*0d80*/  IMAD.HI.U32 R7, R87, R112, RZ ;  /* 0x0000007057077227 */ /* 0x000fe200078e00ff */
[----:B------:R-:W-:-:S03]  /*0d90*/  IABS R12, R158 ;  /* 0x0000009e000c7213 */ /* 0x000fc60000000000 */
[----:B------:R-:W-:Y:S02]  /*0da0*/  IMAD R120, R77, R8, R120 ;  /* 0x000000084d787224 */ /* 0x000fe400078e0278 */
[----:B------:R-:W-:Y:S02]  /*0db0*/  VIADD R175, R0, 0x11 ;  /* 0x0000001100af7836 */ /* 0x000fe40000000000 */
[----:B------:R-:W-:-:S03]  /*0dc0*/  IMAD.HI.U32 R5, R87, R10, RZ ;  /* 0x0000000a57057227 */ /* 0x000fc600078e00ff */
[----:B------:R-:W-:Y:S01]  /*0dd0*/  IABS R130, R175 ;  /* 0x000000af00827213 */ /* 0x000fe20000000000 */
[----:B------:R-:W-:-:S04]  /*0de0*/  IMAD.HI.U32 R8, R87, R14, RZ ;  /* 0x0000000e57087227 */ /* 0x000fc800078e00ff */
[----:B------:R-:W-:Y:S02]  /*0df0*/  IMAD.MOV R7, RZ, RZ, -R7 ;  /* 0x000000ffff077224 */ /* 0x000fe400078e0a07 */
[C---:B------:R-:W-:Y:S02]  /*0e00*/  VIADD R157, R0.reuse, 0x5 ;  /* 0x00000005009d7836 */ /* 0x040fe40000000000 */
[----:B------:R-:W-:Y:S02]  /*0e10*/  IMAD.MOV R5, RZ, RZ, -R5 ;  /* 0x000000ffff057224 */ /* 0x000fe400078e0a05 */
[----:B------:R-:W-:Y:S01]  /*0e20*/  VIADD R186, R0, 0x12 ;  /* 0x0000001200ba7836 */ /* 0x000fe20000000000 */
[----:B------:R-:W-:Y:S01]  /*0e30*/  IABS R118, R157 ;  /* 0x0000009d00767213 */ /* 0x000fe20000000000 */
[----:B------:R-:W-:Y:S02]  /*0e40*/  IMAD.MOV R8, RZ, RZ, -R8 ;  /* 0x000000ffff087224 */ /* 0x000fe400078e0a08 */
[----:B------:R-:W-:-:S04]  /*0e50*/  IMAD.HI.U32 R3, R87, R126, RZ ;  /* 0x0000007e57037227 */ /* 0x000fc800078e00ff */
[C---:B------:R-:W-:Y:S02]  /*0e60*/  IMAD R112, R77.reuse, R7, R112 ;  /* 0x000000074d707224 */ /* 0x040fe400078e0270 */
[----:B------:R-:W-:Y:S01]  /*0e70*/  IMAD R127, R77, R5, R10 ;  /* 0x000000054d7f7224 */ /* 0x000fe200078e020a */
[----:B------:R-:W-:Y:S01]  /*0e80*/  IABS R10, R186 ;  /* 0x000000ba000a7213 */ /* 0x000fe20000000000 */
[----:B------:R-:W-:-:S04]  /*0e90*/  IMAD.HI.U32 R7, R87, R12, RZ ;  /* 0x0000000c57077227 */ /* 0x000fc800078e00ff */
[----:B------:R-:W-:Y:S02]  /*0ea0*/  IMAD R125, R77, R8, R14 ;  /* 0x000000084d7d7224 */ /* 0x000fe400078e020e */
[----:B------:R-:W-:Y:S02]  /*0eb0*/  IMAD.MOV R3, RZ, RZ, -R3 ;  /* 0x000000ffff037224 */ /* 0x000fe400078e0a03 */
[----:B------:R-:W-:Y:S02]  /*0ec0*/  VIADD R198, R0, 0x16 ;  /* 0x0000001600c67836 */ /* 0x000fe40000000000 */
[----:B------:R-:W-:-:S03]  /*0ed0*/  IMAD.HI.U32 R8, R87, R130, RZ ;  /* 0x0000008257087227 */ /* 0x000fc600078e00ff */
[----:B------:R-:W-:Y:S01]  /*0ee0*/  IABS R14, R198 ;  /* 0x000000c6000e7213 */ /* 0x000fe20000000000 */
[----:B------:R-:W-:Y:S02]  /*0ef0*/  IMAD.MOV R7, RZ, RZ, -R7 ;  /* 0x000000ffff077224 */ /* 0x000fe400078e0a07 */
[----:B------:R-:W-:Y:S02]  /*0f00*/  VIADD R162, R0, 0xa ;  /* 0x0000000a00a27836 */ /* 0x000fe40000000000 */
[----:B------:R-:W-:Y:S02]  /*0f10*/  IMAD R126, R77, R3, R126 ;  /* 0x000000034d7e7224 */ /* 0x000fe400078e027e */
[----:B------:R-:W-:-:S04]  /*0f20*/  IMAD.HI.U32 R6, R87, R118, RZ ;  /* 0x0000007657067227 */ /* 0x000fc800078e00ff */
[----:B------:R-:W-:Y:S02]  /*0f30*/  IMAD.MOV R8, RZ, RZ, -R8 ;  /* 0x000000ffff087224 */ /* 0x000fe400078e0a08 */
[----:B------:R-:W-:-:S04]  /*0f40*/  IMAD.HI.U32 R3, R87, R10, RZ ;  /* 0x0000000a57037227 */ /* 0x000fc800078e00ff */
[C---:B------:R-:W-:Y:S01]  /*0f50*/  IMAD R119, R77.reuse, R7, R12 ;  /* 0x000000074d777224 */ /* 0x040fe200078e020c */
[----:B------:R-:W-:Y:S01]  /*0f60*/  IABS R12, R162 ;  /* 0x000000a2000c7213 */ /* 0x000fe20000000000 */
[----:B------:R-:W-:Y:S02]  /*0f70*/  IMAD.MOV R6, RZ, RZ, -R6 ;  /* 0x000000ffff067224 */ /* 0x000fe400078e0a06 */
[C---:B------:R-:W-:Y:S02]  /*0f80*/  VIADD R163, R0.reuse, 0xb ;  /* 0x0000000b00a37836 */ /* 0x040fe40000000000 */
[----:B------:R-:W-:Y:S02]  /*0f90*/  IMAD R130, R77, R8, R130 ;  /* 0x000000084d827224 */ /* 0x000fe400078e0282 */
[----:B------:R-:W-:Y:S01]  /*0fa0*/  IMAD.MOV R3, RZ, RZ, -R3 ;  /* 0x000000ffff037224 */ /* 0x000fe200078e0a03 */
[----:B------:R-:W-:Y:S01]  /*0fb0*/  IABS R124, R163 ;  /* 0x000000a3007c7213 */ /* 0x000fe20000000000 */
[----:B------:R-:W-:-:S02]  /*0fc0*/  VIADD R209, R0, 0x17 ;  /* 0x0000001700d17836 */ /* 0x000fc40000000000 */
[----:B------:R-:W-:Y:S02]  /*0fd0*/  VIADD R219, R0, 0x1b ;  /* 0x0000001b00db7836 */ /* 0x000fe40000000000 */
[----:B------:R-:W-:-:S03]  /*0fe0*/  IMAD.HI.U32 R8, R87, R14, RZ ;  /* 0x0000000e57087227 */ /* 0x000fc600078e00ff */
[----:B------:R-:W-:Y:S01]  /*0ff0*/  IABS R92, R219 ;  /* 0x000000db005c7213 */ /* 0x000fe20000000000 */
[C---:B------:R-:W-:Y:S02]  /*1000*/  IMAD R118, R77.reuse, R6, R118 ;  /* 0x000000064d767224 */ /* 0x040fe400078e0276 */
[----:B------:R-:W-:Y:S01]  /*1010*/  IMAD R131, R77, R3, R10 ;  /* 0x000000034d837224 */ /* 0x000fe200078e020a */
[----:B------:R-:W-:Y:S01]  /*1020*/  IABS R10, R209 ;  /* 0x000000d1000a7213 */ /* 0x000fe20000000000 */
        /* <DEDUP_REMOVED lines=9> */
[----:B------:R-:W-:-:S04]  /*10c0*/  IMAD.HI.U32 R8, R87, R92, RZ ;  /* 0x0000005c57087227 */ /* 0x000fc800078e00ff */
[----:B------:R-:W-:Y:S01]  /*10d0*/  IMAD R123, R77, R6, R12 ;  /* 0x000000064d7b7224 */ /* 0x000fe200078e020c */
[----:B------:R-:W-:Y:S01]  /*10e0*/  IABS R12, R172 ;  /* 0x000000ac000c7213 */ /* 0x000fe20000000000 */
[----:B------:R-:W-:Y:S02]  /*10f0*/  IMAD.MOV R7, RZ, RZ, -R7 ;  /* 0x000000ffff077224 */ /* 0x000fe400078e0a07 */
[C---:B------:R-:W-:Y:S02]  /*1100*/  VIADD R167, R0.reuse, 0xf ;  /* 0x0000000f00a77836 */ /* 0x040fe40000000000 */
[----:B------:R-:W-:Y:S02]  /*1110*/  IMAD.MOV R3, RZ, RZ, -R3 ;  /* 0x000000ffff037224 */ /* 0x000fe400078e0a03 */
[----:B------:R-:W-:Y:S01]  /*1120*/  IMAD.MOV R8, RZ, RZ, -R8 ;  /* 0x000000ffff087224 */ /* 0x000fe200078e0a08 */
[----:B------:R-:W-:Y:S01]  /*1130*/  IABS R128, R167 ;  /* 0x000000a700807213 */ /* 0x000fe20000000000 */
[----:B------:R-:W-:-:S02]  /*1140*/  VIADD R220, R0, 0x1c ;  /* 0x0000001c00dc7836 */ /* 0x000fc40000000000 */
[C---:B------:R-:W-:Y:S02]  /*1150*/  IMAD R124, R77.reuse, R7, R124 ;  /* 0x000000074d7c7224 */ /* 0x040fe400078e027c */
[C---:B------:R-:W-:Y:S01]  /*1160*/  IMAD R89, R77.reuse, R3, R10 ;  /* 0x000000034d597224 */ /* 0x040fe200078e020a */
[----:B------:R-:W-:Y:S01]  /*1170*/  IABS R10, R220 ;  /* 0x000000dc000a7213 */ /* 0x000fe20000000000 */
        /* <DEDUP_REMOVED lines=8> */
[----:B------:R-:W-:Y:S02]  /*1200*/  VIADD R227, R0, 0x21 ;  /* 0x0000002100e37836 */ /* 0x000fe40000000000 */
[----:B------:R-:W-:-:S03]  /*1210*/  IMAD.HI.U32 R6, R87, R128, RZ ;  /* 0x0000008057067227 */ /* 0x000fc600078e00ff */
[----:B------:R-:W-:Y:S01]  /*1220*/  IABS R94, R227 ;  /* 0x000000e3005e7213 */ /* 0x000fe20000000000 */
[----:B------:R-:W-:-:S04]  /*1230*/  IMAD.HI.U32 R3, R87, R10, RZ ;  /* 0x0000000a57037227 */ /* 0x000fc800078e00ff */
[C---:B------:R-:W-:Y:S01]  /*1240*/  IMAD R129, R77.reuse, R7, R12 ;  /* 0x000000074d817224 */ /* 0x040fe200078e020c */
[----:B------:R-:W-:Y:S01]  /*1250*/  IABS R12, R192 ;  /* 0x000000c0000c7213 */ /* 0x000fe20000000000 */
[----:B------:R-:W-:Y:S02]  /*1260*/  IMAD R151, R77, R8, R14 ;  /* 0x000000084d977224 */ /* 0x000fe400078e020e */
[----:B------:R-:W-:Y:S02]  /*1270*/  IMAD.MOV R6, RZ, RZ, -R6 ;  /* 0x000000ffff067224 */ /* 0x000fe400078e0a06 */
[----:B------:R-:W-:Y:S02]  /*1280*/  IMAD.MOV R3, RZ, RZ, -R3 ;  /* 0x000000ffff037224 */ /* 0x000fe400078e0a03 */
[----:B------:R-:W-:-:S04]  /*1290*/  IMAD.HI.U32 R8, R87, R150, RZ ;  /* 0x0000009657087227 */ /* 0x000fc800078e00ff */
[C---:B------:R-:W-:Y:S02]  /*12a0*/  IMAD R128, R77.reuse, R6, R128 ;  /* 0x000000064d807224 */ /* 0x040fe400078e0280 */
[----:B------:R-:W-:Y:S02]  /*12b0*/  IMAD R153, R77, R3, R10 ;  /* 0x000000034d997224 */ /* 0x000fe400078e020a */
[----:B------:R-:W-:Y:S02]  /*12c0*/  IMAD.MOV R8, RZ, RZ, -R8 ;  /* 0x000000ffff087224 */ /* 0x000fe400078e0a08 */
[C---:B------:R-:W-:Y:S02]  /*12d0*/  VIADD R231, R0.reuse, 0x26 ;  /* 0x0000002600e77836 */ /* 0x040fe40000000000 */
        /* <DEDUP_REMOVED lines=9> */
[C---:B------:R-:W-:Y:S02]  /*1370*/  VIADD R197, R0.reuse, 0x15 ;  /* 0x0000001500c57836 */ /* 0x040fe40000000000 */
[C---:B------:R-:W-:Y:S01]  /*1380*/  IMAD R133, R77.reuse, R6, R12 ;  /* 0x000000064d857224 */ /* 0x040fe200078e020c */
[----:B------:R-:W-:Y:S01]  /*1390*/  IABS R12, R211 ;  /* 0x000000d3000c7213 */ /* 0x000fe20000000000 */
[----:B------:R-:W-:Y:S01]  /*13a0*/  IMAD R94, R77, R3, R94 ;  /* 0x000000034d5e7224 */ /* 0x000fe200078e025e */
[----:B------:R-:W-:Y:S01]  /*13b0*/  IABS R134, R197 ;  /* 0x000000c500867213 */ /* 0x000fe20000000000 */
[----:B------:R-:W-:-:S02]  /*13c0*/  VIADD R210, R0, 0x18 ;  /* 0x0000001800d27836 */ /* 0x000fc40000000000 */
[----:B------:R-:W-:-:S03]  /*13d0*/  IMAD.HI.U32 R3, R87, R8, RZ ;  /* 0x0000000857037227 */ /* 0x000fc600078e00ff */
[----:B------:R-:W-:Y:S01]  /*13e0*/  IABS R90, R210 ;  /* 0x000000d2005a7213 */ /* 0x000fe20000000000 */
[----:B------:R-:W-:-:S04]  /*13f0*/  IMAD.HI.U32 R5, R87, R132, RZ ;  /* 0x0000008457057227 */ /* 0x000fc800078e00ff */
[----:B------:R-:W-:-:S04]  /*1400*/  IMAD.HI.U32 R4, R4, R9, RZ ;  /* 0x0000000904047227 */ /* 0x000fc800078e00ff */
[----:B------:R-:W-:Y:S02]  /*1410*/  IMAD.MOV R3, RZ, RZ, -R3 ;  /* 0x000000ffff037224 */ /* 0x000fe400078e0a03 */
[----:B------:R-:W-:Y:S02]  /*1420*/  IMAD.MOV R5, RZ, RZ, -R5 ;  /* 0x000000ffff057224 */ /* 0x000fe400078e0a05 */
[----:B------:R-:W-:-:S04]  /*1430*/  IMAD.HI.U32 R6, R87, R12, RZ ;  /* 0x0000000c57067227 */ /* 0x000fc800078e00ff */
[----:B------:R-:W-:Y:S02]  /*1440*/  IMAD.MOV R4, RZ, RZ, -R4 ;  /* 0x000000ffff047224 */ /* 0x000fe400078e0a04 */
[----:B------:R-:W-:Y:S02]  /*1450*/  VIADD R217, R0, 0x1a ;  /* 0x0000001a00d97836 */ /* 0x000fe40000000000 */
[----:B------:R-:W-:Y:S02]  /*1460*/  IMAD R95, R77, R3, R8 ;  /* 0x000000034d5f7224 */ /* 0x000fe400078e0208 */
[----:B------:R-:W-:Y:S01]  /*1470*/  IMAD.HI.U32 R7, R87, R134, RZ ;  /* 0x0000008657077227 */ /* 0x000fe200078e00ff */
[----:B------:R-:W-:-:S03]  /*1480*/  IABS R156, R217 ;  /* 0x000000d9009c7213 */ /* 0x000fc60000000000 */
[----:B------:R-:W-:Y:S02]  /*1490*/  IMAD R132, R77, R5, R132 ;  /* 0x000000054d847224 */ /* 0x000fe400078e0284 */
[----:B------:R-:W-:Y:S02]  /*14a0*/  IMAD.MOV R6, RZ, RZ, -R6 ;  /* 0x000000ffff067224 */ /* 0x000fe400078e0a06 */
[----:B------:R-:W-:Y:S02]  /*14b0*/  VIADD R222, R0, 0x1d ;  /* 0x0000001d00de7836 */ /* 0x000fe40000000000 */
[----:B------:R-:W-:Y:S02]  /*14c0*/  IMAD R3, R2, R4, R9 ;  /* 0x0000000402037224 */ /* 0x000fe400078e0209 */
[----:B------:R-:W-:-:S03]  /*14d0*/  IMAD.HI.U32 R5, R87, R90, RZ ;  /* 0x0000005a57057227 */ /* 0x000fc600078e00ff */
[----:B------:R-:W-:Y:S01]  /*14e0*/  ISETP.GT.U32.AND P1, PT, R2, R3, PT ;  /* 0x000000030200720c */ /* 0x000fe20003f24070 */
[----:B------:R-:W-:Y:S02]  /*14f0*/  IMAD.MOV R7, RZ, RZ, -R7 ;  /* 0x000000ffff077224 */ /* 0x000fe400078e0a07 */
[C---:B------:R-:W-:Y:S01]  /*1500*/  IMAD R155, R77.reuse, R6, R12 ;  /* 0x000000064d9b7224 */ /* 0x040fe200078e020c */
[----:B------:R-:W-:Y:S01]  /*1510*/  IABS R12, R222 ;  /* 0x000000de000c7213 */ /* 0x000fe20000000000 */
[----:B------:R-:W-:Y:S02]  /*1520*/  IMAD.MOV R5, RZ, RZ, -R5 ;  /* 0x000000ffff057224 */ /* 0x000fe400078e0a05 */
[----:B------:R-:W-:Y:S02]  /*1530*/  IMAD R134, R77, R7, R134 ;  /* 0x000000074d867224 */ /* 0x000fe400078e0286 */
[----:B------:R-:W-:Y:S02]  /*1540*/  VIADD R224, R0, 0x1f ;  /* 0x0000001f00e07836 */ /* 0x000fe40000000000 */
[----:B------:R-:W-:-:S03]  /*1550*/  IMAD.HI.U32 R7, R87, R156, RZ ;  /* 0x0000009c57077227 */ /* 0x000fc600078e00ff */
[----:B------:R-:W-:Y:S01]  /*1560*/  IABS R152, R224 ;  /* 0x000000e000987213 */ /* 0x000fe20000000000 */
[----:B------:R-:W-:Y:S02]  /*1570*/  IMAD R90, R77, R5, R90 ;  /* 0x000000054d5a7224 */ /* 0x000fe400078e025a */
[----:B------:R-:W-:Y:S02]  /*1580*/  VIADD R226, R0, 0x22 ;  /* 0x0000002200e27836 */ /* 0x000fe40000000000 */
[----:B------:R-:W-:-:S03]  /*1590*/  IMAD.HI.U32 R5, R87, R12, RZ ;  /* 0x0000000c57057227 */ /* 0x000fc600078e00ff */
[----:B------:R-:W-:Y:S01]  /*15a0*/  IABS R10, R226 ;  /* 0x000000e2000a7213 */ /* 0x000fe20000000000 */
[C---:B------:R-:W-:Y:S02]  /*15b0*/  VIADD R221, R0.reuse, 0x1e ;  /* 0x0000001e00dd7836 */ /* 0x040fe40000000000 */
[----:B------:R-:W-:Y:S02]  /*15c0*/  IMAD.MOV R7, RZ, RZ, -R7 ;  /* 0x000000ffff077224 */ /* 0x000fe400078e0a07 */
[----:B------:R-:W-:Y:S01]  /*15d0*/  IMAD.MOV R5, RZ, RZ, -R5 ;  /* 0x000000ffff057224 */ /* 0x000fe200078e0a05 */
[----:B------:R-:W-:Y:S01]  /*15e0*/  IABS R154, R221 ;  /* 0x000000dd009a7213 */ /* 0x000fe20000000000 */
[----:B------:R-:W-:Y:S02]  /*15f0*/  IMAD R156, R77, R7, R156 ;  /* 0x000000074d9c7224 */ /* 0x000fe400078e029c */
[----:B------:R-:W-:Y:S02]  /*1600*/  VIADD R230, R0, 0x24 ;  /* 0x0000002400e67836 */ /* 0x000fe40000000000 */
[----:B------:R-:W-:-:S04]  /*1610*/  IMAD.HI.U32 R7, R87, R152, RZ ;  /* 0x0000009857077227 */ /* 0x000fc800078e00ff */
[----:B------:R-:W-:Y:S01]  /*1620*/  IMAD R91, R77, R5, R12 ;  /* 0x000000054d5b7224 */ /* 0x000fe200078e020c */
[----:B------:R-:W-:Y:S01]  /*1630*/  IABS R12, R230 ;  /* 0x000000e6000c7213 */ /* 0x000fe20000000000 */
[----:B------:R-:W-:Y:S02]  /*1640*/  @!P1 IMAD.IADD R3, R3, 0x1, -R2 ;  /* 0x0000000103039824 */ /* 0x000fe400078e0a02 */
[----:B------:R-:W-:-:S03]  /*1650*/  IMAD.HI.U32 R5, R87, R10, RZ ;  /* 0x0000000a57057227 */ /* 0x000fc600078e00ff */
[----:B------:R-:W-:Y:S01]  /*1660*/  ISETP.GT.U32.AND P1, PT, R2, R3, PT ;  /* 0x000000030200720c */ /* 0x000fe20003f24070 */
[C---:B------:R-:W-:Y:S02]  /*1670*/  VIADD R229, R0.reuse, 0x23 ;  /* 0x0000002300e57836 */ /* 0x040fe40000000000 */
[----:B------:R-:W-:Y:S02]  /*1680*/  VIADD R240, R0, 0x2e ;  /* 0x0000002e00f07836 */ /* 0x000fe40000000000 */
[----:B------:R-:W-:Y:S01]  /*1690*/  IMAD.HI.U32 R6, R87, R154, RZ ;  /* 0x0000009a57067227 */ /* 0x000fe200078e00ff */
[----:B------:R-:W-:Y:S02]  /*16a0*/  IABS R96, R229 ;  /* 0x000000e500607213 */ /* 0x000fe40000000000 */
[----:B------:R-:W-:Y:S01]  /*16b0*/  IABS R144, R240 ;  /* 0x000000f000907213 */ /* 0x000fe20000000000 */
[----:B------:R-:W-:Y:S02]  /*16c0*/  IMAD.MOV R7, RZ, RZ, -R7 ;  /* 0x000000ffff077224 */ /* 0x000fe400078e0a07 */
[----:B------:R-:W-:-:S02]  /*16d0*/  IMAD.MOV R5, RZ, RZ, -R5 ;  /* 0x000000ffff057224 */ /* 0x000fc400078e0a05 */
[C---:B------:R-:W-:Y:S02]  /*16e0*/  VIADD R234, R0.reuse, 0x27 ;  /* 0x0000002700ea7836 */ /* 0x040fe40000000000 */
[----:B------:R-:W-:Y:S02]  /*16f0*/  IMAD.MOV R6, RZ, RZ, -R6 ;  /* 0x000000ffff067224 */ /* 0x000fe400078e0a06 */
[----:B------:R-:W-:Y:S02]  /*1700*/  IMAD R152, R77, R7, R152 ;  /* 0x000000074d987224 */ /* 0x000fe400078e0298 */
[----:B------:R-:W-:Y:S02]  /*1710*/  VIADD R236, R0, 0x2a ;  /* 0x0000002a00ec7836 */ /* 0x000fe40000000000 */
[----:B------:R-:W-:-:S03]  /*1720*/  IMAD.HI.U32 R7, R87, R12, RZ ;  /* 0x0000000c57077227 */ /* 0x000fc600078e00ff */
[----:B------:R-:W-:Y:S01]  /*1730*/  IABS R148, R236 ;  /* 0x000000ec00947213 */ /* 0x000fe20000000000 */
[C---:B------:R-:W-:Y:S01]  /*1740*/  IMAD R93, R77.reuse, R5, R10 ;  /* 0x000000054d5d7224 */ /* 0x040fe200078e020a */
[----:B------:R-:W-:Y:S01]  /*1750*/  IABS R10, R234 ;  /* 0x000000ea000a7213 */ /* 0x000fe20000000000 */
[----:B------:R-:W-:Y:S02]  /*1760*/  IMAD R154, R77, R6, R154 ;  /* 0x000000064d9a7224 */ /* 0x000fe400078e029a */
[----:B------:R-:W-:Y:S02]  /*1770*/  VIADD R235, R0, 0x28 ;  /* 0x0000002800eb7836 */ /* 0x000fe40000000000 */
[----:B------:R-:W-:-:S03]  /*1780*/  IMAD.HI.U32 R6, R87, R96, RZ ;  /* 0x0000006057067227 */ /* 0x000fc600078e00ff */
[----:B------:R-:W-:Y:S01]  /*1790*/  IABS R98, R235 ;  /* 0x000000eb00627213 */ /* 0x000fe20000000000 */
[----:B------:R-:W-:Y:S02]  /*17a0*/  IMAD.MOV R7, RZ, RZ, -R7 ;  /* 0x000000ffff077224 */ /* 0x000fe400078e0a07 */
[----:B------:R-:W-:Y:S02]  /*17b0*/  VIADD R237, R0, 0x29 ;  /* 0x0000002900ed7836 */ /* 0x000fe40000000000 */
[----:B------:R-:W-:-:S04]  /*17c0*/  IMAD.HI.U32 R8, R87, R144, RZ ;  /* 0x0000009057087227 */ /* 0x000fc800078e00ff */
[----:B------:R-:W-:Y:S02]  /*17d0*/  VIADD R238, R0, 0x2b ;  /* 0x0000002b00ee7836 */ /* 0x000fe40000000000 */
[----:B------:R-:W-:-:S03]  /*17e0*/  IMAD.HI.U32 R5, R87, R10, RZ ;  /* 0x0000000a57057227 */ /* 0x000fc600078e00ff */
[----:B------:R-:W-:Y:S01]  /*17f0*/  IABS R146, R238 ;  /* 0x000000ee00927213 */ /* 0x000fe20000000000 */
[----:B------:R-:W-:Y:S02]  /*1800*/  IMAD.MOV R6, RZ, RZ, -R6 ;  /* 0x000000ffff067224 */ /* 0x000fe400078e0a06 */
[----:B------:R-:W-:Y:S01]  /*1810*/  IMAD R149, R77, R7, R12 ;  /* 0x000000074d957224 */ /* 0x000fe200078e020c */
[----:B------:R-:W-:Y:S01]  /*1820*/  IABS R12, R237 ;  /* 0x000000ed000c7213 */ /* 0x000fe20000000000 */
[----:B------:R-:W-:Y:S02]  /*1830*/  IMAD.MOV R8, RZ, RZ, -R8 ;  /* 0x000000ffff087224 */ /* 0x000fe400078e0a08 */
[----:B------:R-:W-:Y:S02]  /*1840*/  VIADD R243, R0, 0x30 ;  /* 0x0000003000f37836 */ /* 0x000fe40000000000 */
[----:B------:R-:W-:-:S04]  /*1850*/  IMAD.HI.U32 R4, R87, R148, RZ ;  /* 0x0000009457047227 */ /* 0x000fc800078e00ff */
[----:B------:R-:W-:Y:S01]  /*1860*/  @!P1 IMAD.IADD R3, R3, 0x1, -R2 ;  /* 0x0000000103039824 */ /* 0x000fe200078e0a02 */
[----:B------:R-:W-:Y:S01]  /*1870*/  ISETP.NE.AND P1, PT, R100, RZ, PT ;  /* 0x000000ff6400720c */ /* 0x000fe20003f25270 */
[----:B------:R-:W-:Y:S02]  /*1880*/  IMAD.MOV R5, RZ, RZ, -R5 ;  /* 0x000000ffff057224 */ /* 0x000fe400078e0a05 */
[C---:B------:R-:W-:Y:S02]  /*1890*/  IMAD R96, R77.reuse, R6, R96 ;  /* 0x000000064d607224 */ /* 0x040fe400078e0260 */
[----:B------:R-:W-:Y:S02]  /*18a0*/  VIADD R239, R0, 0x2c ;  /* 0x0000002c00ef7836 */ /* 0x000fe40000000000 */
[----:B------:R-:W-:Y:S01]  /*18b0*/  IMAD R144, R77, R8, R144 ;  /* 0x000000084d907224 */ /* 0x000fe200078e0290 */
[----:B------:R-:W-:Y:S01]  /*18c0*/  IABS R8, R243 ;  /* 0x000000f300087213 */ /* 0x000fe20000000000 */
[----:B------:R-:W-:-:S04]  /*18d0*/  IMAD.HI.U32 R6, R87, R98, RZ ;  /* 0x0000006257067227 */ /* 0x000fc800078e00ff */
[----:B------:R-:W-:Y:S02]  /*18e0*/  IMAD.MOV R4, RZ, RZ, -R4 ;  /* 0x000000ffff047224 */ /* 0x000fe400078e0a04 */
[----:B------:R-:W-:-:S04]  /*18f0*/  IMAD.HI.U32 R7, R87, R12, RZ ;  /* 0x0000000c57077227 */ /* 0x000fc800078e00ff */
[----:B------:R-:W-:Y:S01]  /*1900*/  IMAD R97, R77, R5, R10 ;  /* 0x000000054d617224 */ /* 0x000fe200078e020a */
[----:B------:R-:W-:Y:S01]  /*1910*/  IABS R10, R239 ;  /* 0x000000ef000a7213 */ /* 0x000fe20000000000 */
[----:B------:R-:W-:Y:S02]  /*1920*/  VIADD R245, R0, 0x31 ;  /* 0x0000003100f57836 */ /* 0x000fe40000000000 */
[----:B------:R-:W-:-:S03]  /*1930*/  IMAD.HI.U32 R5, R87, R146, RZ ;  /* 0x0000009257057227 */ /* 0x000fc600078e00ff */
[----:B------:R-:W-:Y:S01]  /*1940*/  IABS R142, R245 ;  /* 0x000000f5008e7213 */ /* 0x000fe20000000000 */
[----:B------:R-:W-:Y:S02]  /*1950*/  IMAD.MOV R6, RZ, RZ, -R6 ;  /* 0x000000ffff067224 */ /* 0x000fe400078e0a06 */
[----:B------:R-:W-:Y:S02]  /*1960*/  IMAD R148, R77, R4, R148 ;  /* 0x000000044d947224 */ /* 0x000fe400078e0294 */
[----:B------:R-:W-:Y:S02]  /*1970*/  IMAD.MOV R7, RZ, RZ, -R7 ;  /* 0x000000ffff077224 */ /* 0x000fe400078e0a07 */
[----:B------:R-:W-:Y:S02]  /*1980*/  VIADD R241, R0, 0x2d ;  /* 0x0000002d00f17836 */ /* 0x000fe40000000000 */
[----:B------:R-:W-:-:S04]  /*1990*/  IMAD.HI.U32 R4, R87, R8, RZ ;  /* 0x0000000857047227 */ /* 0x000fc800078e00ff */
[----:B------:R-:W-:Y:S02]  /*19a0*/  IMAD.MOV R5, RZ, RZ, -R5 ;  /* 0x000000ffff057224 */ /* 0x000fe400078e0a05 */
[C---:B------:R-:W-:Y:S02]  /*19b0*/  IMAD R98, R77.reuse, R6, R98 ;  /* 0x000000064d627224 */ /* 0x040fe400078e0262 */
[----:B------:R-:W-:Y:S01]  /*19c0*/  IMAD R147, R77, R7, R12 ;  /* 0x000000074d937224 */ /* 0x000fe200078e020c */
[----:B------:R-:W-:Y:S01]  /*19d0*/  IABS R12, R241 ;  /* 0x000000f1000c7213 */ /* 0x000fe20000000000 */
[----:B------:R-:W-:-:S04]  /*19e0*/  IMAD.HI.U32 R6, R87, R10, RZ ;  /* 0x0000000a57067227 */ /* 0x000fc800078e00ff */
[----:B------:R-:W-:Y:S02]  /*19f0*/  VIADD R242, R0, 0x2f ;  /* 0x0000002f00f27836 */ /* 0x000fe40000000000 */
[----:B------:R-:W-:Y:S02]  /*1a00*/  IMAD.MOV R4, RZ, RZ, -R4 ;  /* 0x000000ffff047224 */ /* 0x000fe400078e0a04 */
[----:B------:R-:W-:Y:S01]  /*1a10*/  @!P2 IMAD.MOV R3, RZ, RZ, -R3 ;  /* 0x000000ffff03a224 */ /* 0x000fe200078e0a03 */
[----:B------:R-:W-:Y:S01]  /*1a20*/  @!P1 LOP3.LUT R3, RZ, R100, RZ, 0x33, !PT ;  /* 0x00000064ff039212 */ /* 0x000fe200078e33ff */
[----:B------:R-:W-:Y:S01]  /*1a30*/  IMAD R146, R77, R5, R146 ;  /* 0x000000054d927224 */ /* 0x000fe200078e0292 */
[----:B------:R-:W-:Y:S01]  /*1a40*/  SHF.R.U32.HI R100, RZ, 0x6, R13 ;  /* 0x00000006ff647819 */ /* 0x000fe2000001160d */
[----:B------:R-:W-:Y:S01]  /*1a50*/  IMAD.HI.U32 R5, R87, R142, RZ ;  /* 0x0000008e57057227 */ /* 0x000fe200078e00ff */
[----:B------:R-:W-:Y:S02]  /*1a60*/  IABS R140, R242 ;  /* 0x000000f2008c7213 */ /* 0x000fe40000000000 */
[----:B------:R-:W-:Y:S01]  /*1a70*/  SGXT.U32 R100, R100, 0x1 ;  /* 0x000000016464781a */ /* 0x000fe20000000000 */
[----:B------:R-:W-:Y:S01]  /*1a80*/  IMAD.MOV R6, RZ, RZ, -R6 ;  /* 0x000000ffff067224 */ /* 0x000fe200078e0a06 */
[----:B------:R-:W-:Y:S01]  /*1a90*/  PLOP3.LUT P2, PT, PT, PT, UP1, 0x80, 0x8 ;  /* 0x000000000008781c */ /* 0x000fe20003f4f018 */
[----:B------:R-:W-:-:S02]  /*1aa0*/  VIADD R244, R0, 0x32 ;  /* 0x0000003200f47836 */ /* 0x000fc40000000000 */
[----:B------:R-:W-:Y:S01]  /*1ab0*/  IMAD R141, R77, R4, R8 ;  /* 0x000000044d8d7224 */ /* 0x000fe200078e0208 */
[----:B------:R-:W-:Y:S01]  /*1ac0*/  PRMT R4, RZ, 0x7610, R4 ;  /* 0x00007610ff047816 */ /* 0x000fe20000000004 */
[----:B------:R-:W-:-:S04]  /*1ad0*/  IMAD.HI.U32 R7, R87, R12, RZ ;  /* 0x0000000c57077227 */ /* 0x000fc800078e00ff */
[----:B------:R-:W-:Y:S01]  /*1ae0*/  IMAD.MOV R5, RZ, RZ, -R5 ;  /* 0x000000ffff057224 */ /* 0x000fe200078e0a05 */
[----:B------:R0:W-:Y:S01]  /*1af0*/  STL.S16 [R1+0x90], R4 ;  /* 0x0000900401007387 */ /* 0x0001e20000100600 */
[----:B------:R-:W-:Y:S01]  /*1b00*/  IMAD R99, R77, R6, R10 ;  /* 0x000000064d637224 */ /* 0x000fe200078e020a */
[----:B------:R-:W-:Y:S01]  /*1b10*/  IABS R10, R244 ;  /* 0x000000f4000a7213 */ /* 0x000fe20000000000 */
[----:B------:R-:W-:Y:S02]  /*1b20*/  IMAD.MOV R7, RZ, RZ, -R7 ;  /* 0x000000ffff077224 */ /* 0x000fe400078e0a07 */
[----:B------:R-:W-:-:S04]  /*1b30*/  IMAD.HI.U32 R2, R87, R140, RZ ;  /* 0x0000008c57027227 */ /* 0x000fc800078e00ff */
[C---:B------:R-:W-:Y:S02]  /*1b40*/  IMAD R142, R77.reuse, R5, R142 ;  /* 0x000000054d8e7224 */ /* 0x040fe400078e028e */
[----:B------:R-:W-:Y:S02]  /*1b50*/  IMAD.U32 R5, RZ, RZ, UR12 ;  /* 0x0000000cff057e24 */ /* 0x000fe4000f8e00ff */
[----:B0-----:R-:W-:Y:S02]  /*1b60*/  IMAD R4, R100, UR12, RZ ;  /* 0x0000000c64047c24 */ /* 0x001fe4000f8e02ff */
[----:B------:R-:W-:Y:S02]  /*1b70*/  IMAD R145, R77, R7, R12 ;  /* 0x000000074d917224 */ /* 0x000fe400078e020c */
[----:B------:R-:W-:-:S04]  /*1b80*/  IMAD.HI.U32 R6, R87, R10, RZ ;  /* 0x0000000a57067227 */ /* 0x000fc800078e00ff */
[----:B------:R-:W-:Y:S02]  /*1b90*/  IMAD.MOV R2, RZ, RZ, -R2 ;  /* 0x000000ffff027224 */ /* 0x000fe400078e0a02 */
[----:B------:R-:W-:Y:S02]  /*1ba0*/  IMAD.U32 R7, RZ, RZ, UR12 ;  /* 0x0000000cff077e24 */ /* 0x000fe4000f8e00ff */
[----:B------:R-:W-:Y:S02]  /*1bb0*/  IMAD R30, R5, 0x2, R4 ;  /* 0x00000002051e7824 */ /* 0x000fe400078e0204 */
[----:B------:R-:W-:Y:S02]  /*1bc0*/  IMAD.MOV R6, RZ, RZ, -R6 ;  /* 0x000000ffff067224 */ /* 0x000fe400078e0a06 */
[----:B------:R-:W-:Y:S01]  /*1bd0*/  IMAD R140, R77, R2, R140 ;  /* 0x000000024d8c7224 */ /* 0x000fe200078e028c */
[----:B------:R-:W-:Y:S01]  /*1be0*/  LOP3.LUT R2, R13, 0x7f, RZ, 0xc0, !PT ;  /* 0x0000007f0d027812 */ /* 0x000fe200078ec0ff */
[----:B------:R-:W-:-:S02]  /*1bf0*/  IMAD.U32 R9, RZ, RZ, UR12 ;  /* 0x0000000cff097e24 */ /* 0x000fc4000f8e00ff */
[----:B------:R-:W-:Y:S01]  /*1c00*/  IMAD R56, R7, 0x2, R30 ;  /* 0x0000000207387824 */ /* 0x000fe200078e021e */
[----:B------:R-:W-:Y:S01]  /*1c10*/  ISETP.NE.U32.AND P1, PT, R2, RZ, PT ;  /* 0x000000ff0200720c */ /* 0x000fe20003f25070 */
[--C-:B------:R-:W-:Y:S01]  /*1c20*/  IMAD R143, R77, R6, R10.reuse ;  /* 0x000000064d8f7224 */ /* 0x100fe200078e020a */
[----:B------:R-:W-:Y:S01]  /*1c30*/  PRMT R10, RZ, 0x7610, R10 ;  /* 0x00007610ff0a7816 */ /* 0x000fe2000000000a */
[----:B------:R-:W-:Y:S01]  /*1c40*/  IMAD.U32 R11, RZ, RZ, UR12 ;  /* 0x0000000cff0b7e24 */ /* 0x000fe2000f8e00ff */
[----:B------:R-:W-:Y:S01]  /*1c50*/  LOP3.LUT R6, R100, 0x8, RZ, 0xfc, !PT ;  /* 0x0000000864067812 */ /* 0x000fe200078efcff */
[----:B------:R-:W-:Y:S02]  /*1c60*/  IMAD.U32 R8, RZ, RZ, UR12 ;  /* 0x0000000cff087e24 */ /* 0x000fe4000f8e00ff */
[----:B------:R-:W-:Y:S02]  /*1c70*/  IMAD.U32 R13, RZ, RZ, UR12 ;  /* 0x0000000cff0d7e24 */ /* 0x000fe4000f8e00ff */
[----:B------:R-:W-:Y:S01]  /*1c80*/  IMAD R78, R9, 0x2, R56 ;  /* 0x00000002094e7824 */ /* 0x000fe200078e0238 */
[----:B------:R-:W-:Y:S06]  /*1c90*/  BRA.U UP0, `(.L_x_5) ;  /* 0x0000000100187547 */ /* 0x000fec000b800000 */
[----:B------:R-:W-:Y:S01]  /*1ca0*/  ELECT P3, URZ, PT ;  /* 0x0000000000ff782f */ /* 0x000fe20003860000 */
[----:B------:R-:W-:Y:S01]  /*1cb0*/  IMAD.MOV.U32 R2, RZ, RZ, 0x1 ;  /* 0x00000001ff027424 */ /* 0x000fe200078e00ff */
[----:B------:R-:W-:Y:S01]  /*1cc0*/  UMOV UR4, 0x40 ;  /* 0x0000004000047882 */ /* 0x000fe20000000000 */
[----:B------:R-:W-:Y:S01]  /*1cd0*/  UVIRTCOUNT.DEALLOC.SMPOOL 0x80 ;  /* 0x000000800000784c */ /* 0x000fe20000000000 */
[----:B------:R-:W-:-:S09]  /*1ce0*/  ULEA UR4, UR5, UR4, 0x18 ;  /* 0x0000000405047291 */ /* 0x000fd2000f8ec0ff */
[----:B------:R0:W-:Y:S03]  /*1cf0*/  @P3 STS.U8 [UR4], R2 ;  /* 0x00000002ff003988 */ /* 0x0001e60008000004 */
.L_x_5:
[----:B------:R1:W-:Y:S01]  /*1d00*/  STL [R1+0x1c0], R241 ;  /* 0x0001c0f101007387 */ /* 0x0003e20000100800 */
[----:B------:R-:W-:-:S03]  /*1d10*/  IMAD.MOV.U32 R190, RZ, RZ, R10 ;  /* 0x000000ffffbe7224 */ /* 0x000fc600078e000a */
[----:B------:R-:W-:Y:S04]  /*1d20*/  STL [R1+0x1bc], R240 ;  /* 0x0001bcf001007387 */ /* 0x000fe80000100800 */
[----:B-1----:R-:W2:Y:S01]  /*1d30*/  LDL.LU R241, [R1+0x90] ;  /* 0x0000900001f17983 */ /* 0x002ea20000300800 */
[----:B------:R-:W-:Y:S01]  /*1d40*/  VOTEU.ALL UP2, P1 ;  /* 0x0000000000ff7886 */ /* 0x000fe20000840000 */
[----:B------:R-:W-:Y:S01]  /*1d50*/  VOTEU.ALL UP3, P1 ;  /* 0x0000000000ff7886 */ /* 0x000fe20000860000 */
[----:B------:R-:W-:Y:S01]  /*1d60*/  IMAD R5, R11, 0x2, R78 ;  /* 0x000000020b057824 */ /* 0x000fe200078e024e */
[----:B------:R-:W-:Y:S01]  /*1d70*/  STTM.16dp32bit_t0_t15.x32 tmem[UR10], RZ ;  /* 0x000000ff000079ed */ /* 0x000fe20008a8000a */
[----:B------:R-:W-:Y:S01]  /*1d80*/  STTM.16dp32bit_t16_t31.x32 tmem[UR10+0x20], RZ ;  /* 0x000020ff000079ed */ /* 0x000fe20008aa000a */
[----:B------:R-:W1:Y:S01]  /*1d90*/  FENCE.VIEW.ASYNC.T ;  /* 0x00000000000073c6 */ /* 0x000e620000000200 */
[----:B------:R-:W-:-:S04]  /*1da0*/  @!UP2 UIADD3 UR4, UPT, UPT, -UR7, 0x100000, URZ ;  /* 0x001000000704a890 */ /* 0x000fc8000fffe1ff */
[----:B------:R-:W-:Y:S02]  /*1db0*/  @!UP2 USHF.L.U32 UR5, UR4, 0xb, URZ ;  /* 0x0000000b0405a899 */ /* 0x000fe400080006ff */
[----:B------:R-:W-:Y:S01]  /*1dc0*/  @!UP2 USHF.L.U32 UR4, UR4, 0x1, URZ ;  /* 0x000000010404a899 */ /* 0x000fe200080006ff */
[----:B-1----:R-:W-:Y:S01]  /*1dd0*/  BAR.SYNC.DEFER_BLOCKING 0x0 ;  /* 0x0000000000007b1d */ /* 0x002fe20000010000 */
[----:B------:R-:W-:Y:S01]  /*1de0*/  IMAD R136, R3, UR14, RZ ;  /* 0x0000000e03887c24 */ /* 0x000fe2000f8e02ff */
[----:B------:R-:W-:Y:S01]  /*1df0*/  ISETP.LT.AND P2, PT, R6, UR22, P2 ;  /* 0x0000001606007c0c */ /* 0x000fe20009741270 */
[----:B------:R-:W-:-:S03]  /*1e00*/  IMAD R32, R32, 0x2, R5 ;  /* 0x0000000220207824 */ /* 0x000fc600078e0205 */
[C---:B------:R-:W-:Y:S01]  /*1e10*/  IADD3 R137, P3, PT, R136.reuse, UR16, RZ ;  /* 0x0000001088897c10 */ /* 0x040fe2000ff7e0ff */
[----:B------:R-:W-:Y:S02]  /*1e20*/  IMAD R59, R59, 0x2, R32 ;  /* 0x000000023b3b7824 */ /* 0x000fe400078e0220 */
[----:B------:R-:W-:Y:S01]  /*1e30*/  IMAD.U32 R9, RZ, RZ, UR12 ;  /* 0x0000000cff097e24 */ /* 0x000fe2000f8e00ff */
[----:B------:R-:W-:Y:S01]  /*1e40*/  LEA.HI.X.SX32 R136, R136, UR17, 0x1, P3 ;  /* 0x0000001188887c11 */ /* 0x000fe200098f0eff */
[----:B------:R-:W-:Y:S01]  /*1e50*/  IMAD R8, R8, 0x4, R59 ;  /* 0x0000000408087824 */ /* 0x000fe200078e023b */
[CC--:B0-----:R-:W-:Y:S01]  /*1e60*/  IADD3 R2, P3, PT, R4.reuse, R137.reuse, RZ ;  /* 0x0000008904027210 */ /* 0x0c1fe20007f7e0ff */
[----:B------:R-:W-:Y:S01]  /*1e70*/  IMAD.U32 R11, RZ, RZ, UR12 ;  /* 0x0000000cff0b7e24 */ /* 0x000fe2000f8e00ff */
[C---:B------:R-:W-:Y:S01]  /*1e80*/  IADD3 R3, P4, PT, R5.reuse, R137, RZ ;  /* 0x0000008905037210 */ /* 0x040fe20007f9e0ff */
[----:B------:R-:W-:Y:S01]  /*1e90*/  IMAD.U32 R10, RZ, RZ, UR12 ;  /* 0x0000000cff0a7e24 */ /* 0x000fe2000f8e00ff */
[-C--:B------:R-:W-:Y:S01]  /*1ea0*/  LEA.HI.X.SX32 R4, R4, R136.reuse, 0x1, P3 ;  /* 0x0000008804047211 */ /* 0x080fe200018f0eff */
[----:B------:R-:W-:Y:S01]  /*1eb0*/  IMAD.U32 R62, RZ, RZ, UR12 ;  /* 0x0000000cff3e7e24 */ /* 0x000fe2000f8e00ff */
[----:B------:R-:W-:-:S02]  /*1ec0*/  LEA.HI.X.SX32 R5, R5, R136, 0x1, P4 ;  /* 0x0000008805057211 */ /* 0x000fc400020f0eff */
[C---:B------:R-:W-:Y:S02]  /*1ed0*/  LOP3.LUT R14, R100.reuse, 0x10, RZ, 0xfc, !PT ;  /* 0x00000010640e7812 */ /* 0x040fe400078efcff */
[----:B------:R-:W-:Y:S01]  /*1ee0*/  LOP3.LUT R12, R100, 0x18, RZ, 0xfc, !PT ;  /* 0x00000018640c7812 */ /* 0x000fe200078efcff */
[----:B------:R-:W-:Y:S01]  /*1ef0*/  IMAD.U32 R65, RZ, RZ, UR12 ;  /* 0x0000000cff417e24 */ /* 0x000fe2000f8e00ff */
[----:B------:R-:W0:Y:S02]  /*1f00*/  FENCE.VIEW.ASYNC.S ;  /* 0x00000000000073c6 */ /* 0x000e240000000000 */
[----:B0-----:R0:W1:Y:S01]  /*1f10*/  @!UP3 SYNCS.EXCH.64 URZ, [UR6], UR4 ;  /* 0x0000000406ffb5b2 */ /* 0x0010620008000100 */
[----:B------:R-:W-:Y:S01]  /*1f20*/  IMAD R34, R13, 0x2, R8 ;  /* 0x000000020d227824 */ /* 0x000fe200078e0208 */
[----:B------:R3:W-:Y:S01]  /*1f30*/  STL [R1+0x1b8], R242 ;  /* 0x0001b8f201007387 */ /* 0x0007e20000100800 */
[----:B------:R-:W-:Y:S02]  /*1f40*/  @P0 IMAD.MOV.U32 R6, RZ, RZ, R2 ;  /* 0x000000ffff060224 */ /* 0x000fe400078e0002 */
[----:B------:R-:W-:Y:S01]  /*1f50*/  IMAD R58, R9, 0x2, R34 ;  /* 0x00000002093a7824 */ /* 0x000fe200078e0222 */
[----:B------:R4:W-:Y:S01]  /*1f60*/  STL [R1+0x1b4], R243 ;  /* 0x0001b4f301007387 */ /* 0x0009e20000100800 */
[----:B------:R-:W-:Y:S01]  /*1f70*/  @P0 IMAD.MOV.U32 R7, RZ, RZ, R4 ;  /* 0x000000ffff070224 */ /* 0x000fe200078e0004 */
[----:B-1----:R-:W-:Y:S01]  /*1f80*/  BAR.SYNC.DEFER_BLOCKING 0x0 ;  /* 0x0000000000007b1d */ /* 0x002fe20000010000 */
[----:B------:R-:W-:-:S04]  /*1f90*/  IMAD R80, R11, 0x2, R58 ;  /* 0x000000020b507824 */ /* 0x000fc800078e023a */
[----:B------:R-:W-:Y:S02]  /*1fa0*/  IMAD R9, R9, 0x2, R80 ;  /* 0x0000000209097824 */ /* 0x000fe400078e0250 */
[----:B------:R-:W-:Y:S01]  /*1fb0*/  IMAD.U32 R13, RZ, RZ, UR12 ;  /* 0x0000000cff0d7e24 */ /* 0x000fe2000f8e00ff */
[----:B---3--:R-:W-:Y:S01]  /*1fc0*/  PRMT R242, RZ, 0x7610, R242 ;  /* 0x00007610fff27816 */ /* 0x008fe200000000f2 */
[----:B------:R-:W-:Y:S02]  /*1fd0*/  IMAD R35, R10, 0x2, R9 ;  /* 0x000000020a237824 */ /* 0x000fe400078e0209 */
[----:B------:R-:W-:Y:S01]  /*1fe0*/  IMAD.U32 R82, RZ, RZ, UR12 ;  /* 0x0000000cff527e24 */ /* 0x000fe2000f8e00ff */
[----:B----4-:R-:W-:Y:S01]  /*1ff0*/  PRMT R243, RZ, 0x7610, R243 ;  /* 0x00007610fff37816 */ /* 0x010fe200000000f3 */
[----:B------:R-:W-:Y:S02]  /*2000*/  IMAD R62, R62, 0x2, R35 ;  /* 0x000000023e3e7824 */ /* 0x000fe400078e0223 */
[----:B------:R-:W-:Y:S01]  /*2010*/  IMAD.U32 R40, RZ, RZ, UR12 ;  /* 0x0000000cff287e24 */ /* 0x000fe2000f8e00ff */
[----:B------:R-:W-:Y:S01]  /*2020*/  LOP3.LUT R15, R100, 0x20, RZ, 0xfc, !PT ;  /* 0x00000020640f7812 */ /* 0x000fe200078efcff */
[----:B------:R-:W-:Y:S01]  /*2030*/  IMAD.U32 R41, RZ, RZ, UR12 ;  /* 0x0000000cff297e24 */ /* 0x000fe2000f8e00ff */
[----:B------:R-:W-:Y:S01]  /*2040*/  STL [R1+0x1b0], R245 ;  /* 0x0001b0f501007387 */ /* 0x000fe20000100800 */
[----:B------:R-:W-:-:S02]  /*2050*/  IMAD.U32 R66, RZ, RZ, UR12 ;  /* 0x0000000cff427e24 */ /* 0x000fc4000f8e00ff */
[----:B------:R-:W-:Y:S01]  /*2060*/  IMAD.U32 R17, RZ, RZ, UR12 ;  /* 0x0000000cff117e24 */ /* 0x000fe2000f8e00ff */
[----:B------:R-:W-:Y:S04]  /*2070*/  STL [R1+0x1ac], R244 ;  /* 0x0001acf401007387 */ /* 0x000fe80000100800 */
[----:B------:R1:W3:Y:S01]  /*2080*/  @P0 LDG.E.U8 R190, desc[UR20][R6.64] ;  /* 0x0000001406be0981 */ /* 0x0002e2000c1e1100 */
[----:B------:R-:W-:-:S03]  /*2090*/  PLOP3.LUT P0, PT, PT, PT, UP1, 0x80, 0x8 ;  /* 0x000000000008781c */ /* 0x000fc60003f0f018 */
[----:B------:R4:W-:Y:S01]  /*20a0*/  STL [R1+0x1a8], R101 ;  /* 0x0001a86501007387 */ /* 0x0009e20000100800 */
[----:B-1----:R-:W-:Y:S02]  /*20b0*/  @P2 IMAD.MOV.U32 R6, RZ, RZ, R3 ;  /* 0x000000ffff062224 */ /* 0x002fe400078e0003 */
[----:B------:R-:W-:Y:S01]  /*20c0*/  @P2 IMAD.MOV.U32 R7, RZ, RZ, R5 ;  /* 0x000000ffff072224 */ /* 0x000fe200078e0005 */
[----:B------:R-:W-:Y:S01]  /*20d0*/  ISETP.LT.AND P0, PT, R14, UR22, P0 ;  /* 0x000000160e007c0c */ /* 0x000fe20008701270 */
[----:B------:R-:W-:Y:S01]  /*20e0*/  IMAD.U32 R19, RZ, RZ, UR12 ;  /* 0x0000000cff137e24 */ /* 0x000fe2000f8e00ff */
[C---:B------:R-:W-:Y:S01]  /*20f0*/  LOP3.LUT R14, R100.reuse, 0x28, RZ, 0xfc, !PT ;  /* 0x00000028640e7812 */ /* 0x040fe200078efcff */
[----:B------:R-:W-:Y:S01]  /*2100*/  IMAD.U32 R48, RZ, RZ, UR12 ;  /* 0x0000000cff307e24 */ /* 0x000fe2000f8e00ff */
[----:B----4-:R-:W-:Y:S02]  /*2110*/  PRMT R101, RZ, 0x7610, R101 ;  /* 0x00007610ff657816 */ /* 0x010fe40000000065 */
[----:B------:R-:W-:Y:S01]  /*2120*/  LOP3.LUT R20, R100, 0x30, RZ, 0xfc, !PT ;  /* 0x0000003064147812 */ /* 0x000fe200078efcff */
[----:B------:R-:W-:Y:S01]  /*2130*/  IMAD.U32 R69, RZ, RZ, UR12 ;  /* 0x0000000cff457e24 */ /* 0x000fe2000f8e00ff */
[----:B------:R-:W-:-:S02]  /*2140*/  PRMT R244, RZ, 0x7610, R244 ;  /* 0x00007610fff47816 */ /* 0x000fc400000000f4 */
[C---:B------:R-:W-:Y:S01]  /*2150*/  LOP3.LUT R18, R100.reuse, 0x38, RZ, 0xfc, !PT ;  /* 0x0000003864127812 */ /* 0x040fe200078efcff */
[----:B------:R-:W-:Y:S01]  /*2160*/  IMAD.U32 R21, RZ, RZ, UR12 ;  /* 0x0000000cff157e24 */ /* 0x000fe2000f8e00ff */
[----:B------:R-:W-:Y:S01]  /*2170*/  PRMT R245, RZ, 0x7610, R245 ;  /* 0x00007610fff57816 */ /* 0x000fe200000000f5 */
[----:B------:R-:W-:Y:S01]  /*2180*/  IMAD.U32 R23, RZ, RZ, UR12 ;  /* 0x0000000cff177e24 */ /* 0x000fe2000f8e00ff */
[C---:B------:R-:W-:Y:S01]  /*2190*/  LOP3.LUT R25, R100.reuse, 0x40, RZ, 0xfc, !PT ;  /* 0x0000004064197812 */ /* 0x040fe200078efcff */
[----:B------:R-:W-:Y:S01]  /*21a0*/  IMAD.U32 R22, RZ, RZ, UR12 ;  /* 0x0000000cff167e24 */ /* 0x000fe2000f8e00ff */
[----:B------:R-:W-:Y:S01]  /*21b0*/  PRMT R240, RZ, 0x7610, R240 ;  /* 0x00007610fff07816 */ /* 0x000fe200000000f0 */
[----:B------:R-:W-:Y:S01]  /*21c0*/  IMAD.U32 R72, RZ, RZ, UR12 ;  /* 0x0000000cff487e24 */ /* 0x000fe2000f8e00ff */
[----:B------:R-:W-:Y:S01]  /*21d0*/  LOP3.LUT R24, R100, 0x48, RZ, 0xfc, !PT ;  /* 0x0000004864187812 */ /* 0x000fe200078efcff */
[----:B------:R-:W-:Y:S01]  /*21e0*/  STL [R1+0x140], R2 ;  /* 0x0001400201007387 */ /* 0x000fe20000100800 */
[----:B------:R-:W-:-:S02]  /*21f0*/  PRMT R27, RZ, 0x7610, R27 ;  /* 0x00007610ff1b7816 */ /* 0x000fc4000000001b */
[----:B------:R-:W-:Y:S01]  /*2200*/  PRMT R26, RZ, 0x7610, R26 ;  /* 0x00007610ff1a7816 */ /* 0x000fe2000000001a */
[----:B------:R-:W-:Y:S04]  /*2210*/  STL [R1+0x13c], R4 ;  /* 0x00013c0401007387 */ /* 0x000fe80000100800 */
[----:B--2---:R1:W2:Y:S01]  /*2220*/  @P2 LDG.E.U8 R241, desc[UR20][R6.64] ;  /* 0x0000001406f12981 */ /* 0x0042a2000c1e1100 */
[----:B------:R-:W-:-:S04]  /*2230*/  PLOP3.LUT P2, PT, PT, PT, UP1, 0x80, 0x8 ;  /* 0x000000000008781c */ /* 0x000fc80003f4f018 */
[----:B------:R-:W-:Y:S01]  /*2240*/  ISETP.LT.AND P2, PT, R12, UR22, P2 ;  /* 0x000000160c007c0c */ /* 0x000fe20009741270 */
[----:B------:R-:W-:Y:S01]  /*2250*/  IMAD R12, R11, 0x4, R62 ;  /* 0x000000040b0c7824 */ /* 0x000fe200078e023e */
[----:B-1----:R-:W-:-:S03]  /*2260*/  IADD3 R6, P3, PT, R8, R137, RZ ;  /* 0x0000008908067210 */ /* 0x002fc60007f7e0ff */
[----:B------:R-:W-:Y:S01]  /*2270*/  IMAD R42, R13, 0x2, R12 ;  /* 0x000000020d2a7824 */ /* 0x000fe200078e020c */
[C---:B------:R-:W-:Y:S02]  /*2280*/  IADD3 R7, P4, PT, R9.reuse, R137, RZ ;  /* 0x0000008909077210 */ /* 0x040fe40007f9e0ff */
[-C--:B------:R-:W-:Y:S01]  /*2290*/  LEA.HI.X.SX32 R8, R8, R136.reuse, 0x1, P3 ;  /* 0x0000008808087211 */ /* 0x080fe200018f0eff */
[----:B------:R-:W-:Y:S01]  /*22a0*/  @P0 IMAD.MOV.U32 R10, RZ, RZ, R6 ;  /* 0x000000ffff0a0224 */ /* 0x000fe200078e0006 */
[----:B------:R-:W-:Y:S01]  /*22b0*/  LEA.HI.X.SX32 R9, R9, R136, 0x1, P4 ;  /* 0x0000008809097211 */ /* 0x000fe200020f0eff */
[----:B------:R-:W-:Y:S02]  /*22c0*/  IMAD R65, R65, 0x2, R42 ;  /* 0x0000000241417824 */ /* 0x000fe400078e022a */
[----:B------:R-:W-:Y:S02]  /*22d0*/  @P0 IMAD.MOV.U32 R11, RZ, RZ, R8 ;  /* 0x000000ffff0b0224 */ /* 0x000fe400078e0008 */
[----:B------:R-:W-:-:S03]  /*22e0*/  IMAD R82, R82, 0x2, R65 ;  /* 0x0000000252527824 */ /* 0x000fc600078e0241 */
[----:B------:R1:W4:Y:S01]  /*22f0*/  @P0 LDG.E.U8 R242, desc[UR20][R10.64] ;  /* 0x000000140af20981 */ /* 0x000322000c1e1100 */
[----:B------:R-:W-:Y:S01]  /*2300*/  IMAD R13, R13, 0x2, R82 ;  /* 0x000000020d0d7824 */ /* 0x000fe200078e0252 */
[----:B------:R-:W-:Y:S01]  /*2310*/  PLOP3.LUT P0, PT, PT, PT, UP1, 0x80, 0x8 ;  /* 0x000000000008781c */ /* 0x000fe20003f0f018 */
[----:B-1----:R-:W-:Y:S02]  /*2320*/  @P2 IMAD.MOV.U32 R10, RZ, RZ, R7 ;  /* 0x000000ffff0a2224 */ /* 0x002fe400078e0007 */
[----:B------:R-:W-:Y:S02]  /*2330*/  @P2 IMAD.MOV.U32 R11, RZ, RZ, R9 ;  /* 0x000000ffff0b2224 */ /* 0x000fe400078e0009 */
[----:B------:R-:W-:-:S03]  /*2340*/  IMAD R40, R40, 0x2, R13 ;  /* 0x0000000228287824 */ /* 0x000fc600078e020d */
[----:B------:R1:W2:Y:S01]  /*2350*/  @P2 LDG.E.U8 R243, desc[UR20][R10.64] ;  /* 0x000000140af32981 */ /* 0x0002a2000c1e1100 */
[----:B------:R-:W-:Y:S01]  /*2360*/  ISETP.LT.AND P0, PT, R15, UR22, P0 ;  /* 0x000000160f007c0c */ /* 0x000fe20008701270 */
[----:B------:R-:W-:Y:S02]  /*2370*/  IMAD.U32 R15, RZ, RZ, UR12 ;  /* 0x0000000cff0f7e24 */ /* 0x000fe4000f8e00ff */
[----:B-1----:R-:W-:-:S04]  /*2380*/  IMAD.U32 R11, RZ, RZ, UR12 ;  /* 0x0000000cff0b7e24 */ /* 0x002fc8000f8e00ff */
[----:B------:R-:W-:Y:S01]  /*2390*/  IMAD R64, R11, 0x2, R40 ;  /* 0x000000020b407824 */ /* 0x000fe200078e0228 */
[----:B------:R-:W-:-:S03]  /*23a0*/  PLOP3.LUT P2, PT, PT, PT, UP1, 0x80, 0x8 ;  /* 0x000000000008781c */ /* 0x000fc60003f4f018 */
[----:B------:R-:W-:Y:S01]  /*23b0*/  IMAD R16, R15, 0x4, R64 ;  /* 0x000000040f107824 */ /* 0x000fe200078e0240 */
[----:B------:R-:W-:-:S03]  /*23c0*/  IADD3 R10, P3, PT, R12, R137, RZ ;  /* 0x000000890c0a7210 */ /* 0x000fc60007f7e0ff */
[----:B------:R-:W-:Y:S01]  /*23d0*/  IMAD R41, R41, 0x2, R16 ;  /* 0x0000000229297824 */ /* 0x000fe200078e0210 */
[----:B------:R-:W-:Y:S02]  /*23e0*/  ISETP.LT.AND P2, PT, R14, UR22, P2 ;  /* 0x000000160e007c0c */ /* 0x000fe40009741270 */
[-C--:B------:R-:W-:Y:S01]  /*23f0*/  LEA.HI.X.SX32 R12, R12, R136.reuse, 0x1, P3 ;  /* 0x000000880c0c7211 */ /* 0x080fe200018f0eff */
[----:B------:R-:W-:Y:S01]  /*2400*/  IMAD R66, R66, 0x2, R41 ;  /* 0x0000000242427824 */ /* 0x000fe200078e0229 */
[----:B------:R-:W-:Y:S01]  /*2410*/  IADD3 R11, P4, PT, R13, R137, RZ ;  /* 0x000000890d0b7210 */ /* 0x000fe20007f9e0ff */
[----:B------:R-:W-:Y:S02]  /*2420*/  @P0 IMAD.MOV.U32 R14, RZ, RZ, R10 ;  /* 0x000000ffff0e0224 */ /* 0x000fe400078e000a */
[----:B------:R-:W-:Y:S02]  /*2430*/  @P0 IMAD.MOV.U32 R15, RZ, RZ, R12 ;  /* 0x000000ffff0f0224 */ /* 0x000fe400078e000c */
[----:B------:R-:W-:Y:S01]  /*2440*/  IMAD R84, R17, 0x2, R66 ;  /* 0x0000000211547824 */ /* 0x000fe200078e0242 */
[----:B------:R-:W-:-:S02]  /*2450*/  LEA.HI.X.SX32 R13, R13, R136, 0x1, P4 ;  /* 0x000000880d0d7211 */ /* 0x000fc400020f0eff */
[----:B------:R1:W2:Y:S01]  /*2460*/  @P0 LDG.E.U8 R101, desc[UR20][R14.64] ;  /* 0x000000140e650981 */ /* 0x0002a2000c1e1100 */
[----:B------:R-:W-:Y:S01]  /*2470*/  IMAD R17, R19, 0x2, R84 ;  /* 0x0000000213117824 */ /* 0x000fe200078e0254 */
[----:B------:R-:W-:-:S03]  /*2480*/  PLOP3.LUT P0, PT, PT, PT, UP1, 0x80, 0x8 ;  /* 0x000000000008781c */ /* 0x000fc60003f0f018 */
[----:B------:R-:W-:Y:S01]  /*2490*/  IMAD R48, R48, 0x2, R17 ;  /* 0x0000000230307824 */ /* 0x000fe200078e0211 */
[----:B------:R-:W-:Y:S01]  /*24a0*/  ISETP.LT.AND P0, PT, R20, UR22, P0 ;  /* 0x0000001614007c0c */ /* 0x000fe20008701270 */
[----:B-1----:R-:W-:Y:S02]  /*24b0*/  @P2 IMAD.MOV.U32 R14, RZ, RZ, R11 ;  /* 0x000000ffff0e2224 */ /* 0x002fe400078e000b */
[----:B------:R-:W-:Y:S02]  /*24c0*/  @P2 IMAD.MOV.U32 R15, RZ, RZ, R13 ;  /* 0x000000ffff0f2224 */ /* 0x000fe400078e000d */
[----:B------:R-:W-:Y:S02]  /*24d0*/  IMAD.U32 R20, RZ, RZ, UR12 ;  /* 0x0000000cff147e24 */ /* 0x000fe4000f8e00ff */
[----:B------:R-:W-:Y:S01]  /*24e0*/  IMAD R69, R69, 0x2, R48 ;  /* 0x0000000245457824 */ /* 0x000fe200078e0230 */
[----:B------:R1:W2:Y:S01]  /*24f0*/  @P2 LDG.E.U8 R244, desc[UR20][R14.64] ;  /* 0x000000140ef42981 */ /* 0x0002a2000c1e1100 */
[----:B------:R-:W-:-:S02]  /*2500*/  PLOP3.LUT P2, PT, PT, PT, UP1, 0x80, 0x8 ;  /* 0x000000000008781c */ /* 0x000fc40003f4f018 */
[----:B------:R-:W-:Y:S02]  /*2510*/  IMAD R20, R20, 0x4, R69 ;  /* 0x0000000414147824 */ /* 0x000fe400078e0245 */
[----:B------:R-:W-:Y:S02]  /*2520*/  ISETP.LT.AND P2, PT, R18, UR22, P2 ;  /* 0x0000001612007c0c */ /* 0x000fe40009741270 */
[----:B-1----:R-:W-:Y:S01]  /*2530*/  IADD3 R14, P3, PT, R16, R137, RZ ;  /* 0x00000089100e7210 */ /* 0x002fe20007f7e0ff */
[----:B------:R-:W-:-:S03]  /*2540*/  IMAD R46, R21, 0x2, R20 ;  /* 0x00000002152e7824 */ /* 0x000fc600078e0214 */
[-C--:B------:R-:W-:Y:S01]  /*2550*/  LEA.HI.X.SX32 R16, R16, R136.reuse, 0x1, P3 ;  /* 0x0000008810107211 */ /* 0x080fe200018f0eff */
[----:B------:R-:W-:Y:S01]  /*2560*/  @P0 IMAD.MOV.U32 R18, RZ, RZ, R14 ;  /* 0x000000ffff120224 */ /* 0x000fe200078e000e */
[----:B------:R-:W-:Y:S01]  /*2570*/  IADD3 R15, P4, PT, R17, R137, RZ ;  /* 0x00000089110f7210 */ /* 0x000fe20007f9e0ff */
[----:B------:R-:W-:Y:S02]  /*2580*/  IMAD R70, R23, 0x2, R46 ;  /* 0x0000000217467824 */ /* 0x000fe400078e022e */
[----:B------:R-:W-:Y:S01]  /*2590*/  @P0 IMAD.MOV.U32 R19, RZ, RZ, R16 ;  /* 0x000000ffff130224 */ /* 0x000fe200078e0010 */
[----:B------:R-:W-:Y:S01]  /*25a0*/  LEA.HI.X.SX32 R17, R17, R136, 0x1, P4 ;  /* 0x0000008811117211 */ /* 0x000fe200020f0eff */
[----:B------:R-:W-:-:S03]  /*25b0*/  IMAD R86, R21, 0x2, R70 ;  /* 0x0000000215567824 */ /* 0x000fc600078e0246 */
[----:B------:R1:W2:Y:S01]  /*25c0*/  @P0 LDG.E.U8 R245, desc[UR20][R18.64] ;  /* 0x0000001412f50981 */ /* 0x0002a2000c1e1100 */
[----:B------:R-:W-:Y:S01]  /*25d0*/  PLOP3.LUT P0, PT, PT, PT, UP1, 0x80, 0x8 ;  /* 0x000000000008781c */ /* 0x000fe20003f0f018 */
[----:B------:R-:W-:-:S03]  /*25e0*/  IMAD R21, R23, 0x2, R86 ;  /* 0x0000000217157824 */ /* 0x000fc600078e0256 */
[----:B------:R-:W-:Y:S01]  /*25f0*/  ISETP.LT.AND P0, PT, R25, UR22, P0 ;  /* 0x0000001619007c0c */ /* 0x000fe20008701270 */
[----:B-1----:R-:W-:Y:S02]  /*2600*/  @P2 IMAD.MOV.U32 R18, RZ, RZ, R15 ;  /* 0x000000ffff122224 */ /* 0x002fe400078e000f */
[----:B------:R-:W-:Y:S02]  /*2610*/  @P2 IMAD.MOV.U32 R19, RZ, RZ, R17 ;  /* 0x000000ffff132224 */ /* 0x000fe400078e0011 */
[----:B------:R-:W-:-:S03]  /*2620*/  IMAD R47, R22, 0x2, R21 ;  /* 0x00000002162f7824 */ /* 0x000fc600078e0215 */
[----:B------:R1:W2:Y:S01]  /*2630*/  @P2 LDG.E.U8 R240, desc[UR20][R18.64] ;  /* 0x0000001412f02981 */ /* 0x0002a2000c1e1100 */
[----:B------:R-:W-:Y:S01]  /*2640*/  PLOP3.LUT P2, PT, PT, PT, UP1, 0x80, 0x8 ;  /* 0x000000000008781c */ /* 0x000fe20003f4f018 */
[----:B------:R-:W-:Y:S01]  /*2650*/  IMAD R72, R72, 0x2, R47 ;  /* 0x0000000248487824 */ /* 0x000fe200078e022f */
[----:B-1----:R-:W-:-:S04]  /*2660*/  IADD3 R18, P3, PT, R20, R137, RZ ;  /* 0x0000008914127210 */ /* 0x002fc80007f7e0ff */
[----:B------:R-:W-:Y:S02]  /*2670*/  LEA.HI.X.SX32 R20, R20, R136, 0x1, P3 ;  /* 0x0000008814147211 */ /* 0x000fe400018f0eff */
[----:B------:R-:W-:Y:S01]  /*2680*/  ISETP.LT.AND P2, PT, R24, UR22, P2 ;  /* 0x0000001618007c0c */ /* 0x000fe20009741270 */
[----:B------:R-:W-:Y:S02]  /*2690*/  IMAD R24, R23, 0x4, R72 ;  /* 0x0000000417187824 */ /* 0x000fe400078e0248 */
[----:B------:R-:W-:Y:S02]  /*26a0*/  @P0 IMAD.MOV.U32 R22, RZ, RZ, R18 ;  /* 0x000000ffff160224 */ /* 0x000fe400078e0012 */
[----:B------:R-:W-:Y:S01]  /*26b0*/  @P0 IMAD.MOV.U32 R23, RZ, RZ, R20 ;  /* 0x000000ffff170224 */ /* 0x000fe200078e0014 */
[----:B------:R-:W-:-:S04]  /*26c0*/  IADD3 R19, P4, PT, R21, R137, RZ ;  /* 0x0000008915137210 */ /* 0x000fc80007f9e0ff */
[----:B------:R1:W2:Y:S01]  /*26d0*/  @P0 LDG.E.U8 R27, desc[UR20][R22.64] ;  /* 0x00000014161b0981 */ /* 0x0002a2000c1e1100 */
[----:B------:R-:W-:Y:S02]  /*26e0*/  LEA.HI.X.SX32 R21, R21, R136, 0x1, P4 ;  /* 0x0000008815157211 */ /* 0x000fe400020f0eff */
[----:B-1----:R-:W-:-:S03]  /*26f0*/  @P2 IMAD.MOV.U32 R22, RZ, RZ, R19 ;  /* 0x000000ffff162224 */ /* 0x002fc600078e0013 */
[----:B------:R-:W-:-:S05]  /*2700*/  @P2 IMAD.MOV.U32 R23, RZ, RZ, R21 ;  /* 0x000000ffff172224 */ /* 0x000fca00078e0015 */
[----:B------:R1:W3:Y:S04]  /*2710*/  @P2 LDG.E.U8 R26, desc[UR20][R22.64] ;  /* 0x00000014161a2981 */ /* 0x0002e8000c1e1100 */
[----:B------:R-:W-:Y:S04]  /*2720*/  STL [R1+0x148], R3 ;  /* 0x0001480301007387 */ /* 0x000fe80000100800 */
[----:B------:R-:W-:Y:S04]  /*2730*/  STL [R1+0x144], R5 ;  /* 0x0001440501007387 */ /* 0x000fe80000100800 */
[----:B------:R-:W-:Y:S04]  /*2740*/  STL [R1+0x150], R6 ;  /* 0x0001500601007387 */ /* 0x000fe80000100800 */
[----:B------:R-:W-:Y:S01]  /*2750*/  STL [R1+0x14c], R8 ;  /* 0x00014c0801007387 */ /* 0x000fe20000100800 */
[----:B------:R-:W-:-:S03]  /*2760*/  IMAD.U32 R25, RZ, RZ, UR12 ;  /* 0x0000000cff197e24 */ /* 0x000fc6000f8e00ff */
[----:B------:R-:W-:Y:S04]  /*2770*/  STL [R1+0x158], R7 ;  /* 0x0001580701007387 */ /* 0x000fe80000100800 */
[----:B------:R-:W-:Y:S04]  /*2780*/  STL [R1+0x154], R9 ;  /* 0x0001540901007387 */ /* 0x000fe80000100800 */
[----:B------:R-:W-:Y:S04]  /*2790*/  STL [R1+0x160], R10 ;  /* 0x0001600a01007387 */ /* 0x000fe80000100800 */
[----:B------:R-:W-:Y:S01]  /*27a0*/  STL [R1+0x15c], R12 ;  /* 0x00015c0c01007387 */ /* 0x000fe20000100800 */
[----:B------:R-:W-:-:S03]  /*27b0*/  IMAD.U32 R75, RZ, RZ, UR12 ;  /* 0x0000000cff4b7e24 */ /* 0x000fc6000f8e00ff */
[----:B------:R-:W-:Y:S01]  /*27c0*/  STL [R1+0x168], R11 ;  /* 0x0001680b01007387 */ /* 0x000fe20000100800 */
[----:B------:R-:W-:-:S03]  /*27d0*/  IMAD R54, R25, 0x2, R24 ;  /* 0x0000000219367824 */ /* 0x000fc600078e0218 */
        /* <DEDUP_REMOVED lines=9> */
[----:B------:R-:W-:-:S03]  /*2870*/  IMAD R88, R88, 0x2, R75 ;  /* 0x0000000258587824 */ /* 0x000fc600078e024b */
[----:B------:R-:W-:Y:S01]  /*2880*/  STL [R1+0x188], R19 ;  /* 0x0001881301007387 */ /* 0x000fe20000100800 */
[----:B------:R-:W-:-:S03]  /*2890*/  PLOP3.LUT P0, PT, PT, PT, UP1, 0x80, 0x8 ;  /* 0x000000000008781c */ /* 0x000fc60003f0f018 */
[----:B------:R-:W-:Y:S01]  /*28a0*/  STL [R1+0x184], R21 ;  /* 0x0001841501007387 */ /* 0x000fe20000100800 */
[----:B------:R-:W-:Y:S02]  /*28b0*/  IMAD.U32 R52, RZ, RZ, UR12 ;  /* 0x0000000cff347e24 */ /* 0x000fe4000f8e00ff */
[----:B------:R-:W-:Y:S01]  /*28c0*/  IMAD R25, R25, 0x2, R88 ;  /* 0x0000000219197824 */ /* 0x000fe200078e0258 */
[----:B-1----:R-:W-:Y:S01]  /*28d0*/  IADD3 R22, P3, PT, R24, R137, RZ ;  /* 0x0000008918167210 */ /* 0x002fe20007f7e0ff */
[----:B------:R-:W-:Y:S02]  /*28e0*/  IMAD.U32 R23, RZ, RZ, UR12 ;  /* 0x0000000cff177e24 */ /* 0x000fe4000f8e00ff */
[----:B------:R-:W-:Y:S01]  /*28f0*/  IMAD R52, R52, 0x2, R25 ;  /* 0x0000000234347824 */ /* 0x000fe200078e0219 */
[----:B------:R-:W-:Y:S02]  /*2900*/  PLOP3.LUT P2, PT, PT, PT, UP1, 0x80, 0x8 ;  /* 0x000000000008781c */ /* 0x000fe40003f4f018 */
[----:B------:R-:W-:Y:S01]  /*2910*/  LEA.HI.X.SX32 R24, R24, R136, 0x1, P3 ;  /* 0x0000008818187211 */ /* 0x000fe200018f0eff */
[----:B------:R-:W-:Y:S01]  /*2920*/  IMAD R76, R23, 0x2, R52 ;  /* 0x00000002174c7824 */ /* 0x000fe200078e0234 */
[----:B------:R-:W-:-:S02]  /*2930*/  PRMT R36, RZ, 0x7610, R36 ;  /* 0x00007610ff247816 */ /* 0x000fc40000000024 */
[----:B------:R-:W-:-:S04]  /*2940*/  IADD3 R23, P4, PT, R25, R137, RZ ;  /* 0x0000008919177210 */ /* 0x000fc80007f9e0ff */
[----:B------:R-:W-:Y:S02]  /*2950*/  LEA.HI.X.SX32 R25, R25, R136, 0x1, P4 ;  /* 0x0000008819197211 */ /* 0x000fe400020f0eff */
[----:B------:R-:W-:Y:S01]  /*2960*/  PRMT R29, RZ, 0x7610, R29 ;  /* 0x00007610ff1d7816 */ /* 0x000fe2000000001d */
[----:B--2---:R1:W-:Y:S02]  /*2970*/  STL [R1+0x74], R27 ;  /* 0x0000741b01007387 */ /* 0x0043e40000100800 */
[----:B-1----:R-:W-:-:S04]  /*2980*/  LOP3.LUT R27, R100, 0x50, RZ, 0xfc, !PT ;  /* 0x00000050641b7812 */ /* 0x002fc800078efcff */
[----:B------:R-:W-:Y:S01]  /*2990*/  ISETP.LT.AND P0, PT, R27, UR22, P0 ;  /* 0x000000161b007c0c */ /* 0x000fe20008701270 */
[----:B------:R-:W-:Y:S01]  /*29a0*/  IMAD.U32 R27, RZ, RZ, UR12 ;  /* 0x0000000cff1b7e24 */ /* 0x000fe2000f8e00ff */
[----:B---3--:R1:W-:Y:S03]  /*29b0*/  STL [R1+0x70], R26 ;  /* 0x0000701a01007387 */ /* 0x0083e60000100800 */
[----:B------:R-:W-:Y:S01]  /*29c0*/  IMAD R28, R27, 0x4, R76 ;  /* 0x000000041b1c7824 */ /* 0x000fe200078e024c */
[----:B-1----:R-:W-:-:S07]  /*29d0*/  LOP3.LUT R26, R100, 0x58, RZ, 0xfc, !PT ;  /* 0x00000058641a7812 */ /* 0x002fce00078efcff */
[----:B------:R-:W-:Y:S01]  /*29e0*/  @P0 IMAD.MOV.U32 R27, RZ, RZ, R24 ;  /* 0x000000ffff1b0224 */ /* 0x000fe200078e0018 */
[----:B------:R-:W-:Y:S01]  /*29f0*/  ISETP.LT.AND P2, PT, R26, UR22, P2 ;  /* 0x000000161a007c0c */ /* 0x000fe20009741270 */
[----:B------:R-:W-:-:S05]  /*2a00*/  @P0 IMAD.MOV.U32 R26, RZ, RZ, R22 ;  /* 0x000000ffff1a0224 */ /* 0x000fca00078e0016 */
[----:B------:R1:W2:Y:S07]  /*2a10*/  @P0 LDG.E.U8 R36, desc[UR20][R26.64] ;  /* 0x000000141a240981 */ /* 0x0002ae000c1e1100 */
[----:B-1----:R-:W-:Y:S02]  /*2a20*/  @P2 IMAD.MOV.U32 R26, RZ, RZ, R23 ;  /* 0x000000ffff1a2224 */ /* 0x002fe400078e0017 */
[----:B------:R-:W-:-:S05]  /*2a30*/  @P2 IMAD.MOV.U32 R27, RZ, RZ, R25 ;  /* 0x000000ffff1b2224 */ /* 0x000fca00078e0019 */
[----:B------:R1:W3:Y:S01]  /*2a40*/  @P2 LDG.E.U8 R29, desc[UR20][R26.64] ;  /* 0x000000141a1d2981 */ /* 0x0002e2000c1e1100 */
[----:B------:R-:W-:-:S03]  /*2a50*/  IMAD.U32 R53, RZ, RZ, UR12 ;  /* 0x0000000cff357e24 */ /* 0x000fc6000f8e00ff */
[----:B------:R-:W-:Y:S01]  /*2a60*/  STL [R1+0x190], R22 ;  /* 0x0001901601007387 */ /* 0x000fe20000100800 */
[----:B------:R-:W-:-:S03]  /*2a70*/  IMAD R53, R53, 0x2, R28 ;  /* 0x0000000235357824 */ /* 0x000fc600078e021c */
[----:B------:R-:W-:Y:S01]  /*2a80*/  STL [R1+0x18c], R24 ;  /* 0x00018c1801007387 */ /* 0x000fe20000100800 */
[----:B------:R-:W-:Y:S01]  /*2a90*/  IMAD.U32 R38, RZ, RZ, UR12 ;  /* 0x0000000cff267e24 */ /* 0x000fe2000f8e00ff */
[C---:B------:R-:W-:Y:S02]  /*2aa0*/  LOP3.LUT R37, R100.reuse, 0x60, RZ, 0xfc, !PT ;  /* 0x0000006064257812 */ /* 0x040fe400078efcff */
[----:B------:R-:W-:Y:S01]  /*2ab0*/  PLOP3.LUT P0, PT, PT, PT, UP1, 0x80, 0x8 ;  /* 0x000000000008781c */ /* 0x000fe20003f0f018 */
[----:B------:R-:W-:Y:S01]  /*2ac0*/  IMAD.U32 R176, RZ, RZ, UR12 ;  /* 0x0000000cffb07e24 */ /* 0x000fe2000f8e00ff */
[----:B------:R-:W-:Y:S02]  /*2ad0*/  PLOP3.LUT P2, PT, PT, PT, UP1, 0x80, 0x8 ;  /* 0x000000000008781c */ /* 0x000fe40003f4f018 */
[----:B------:R-:W-:Y:S02]  /*2ae0*/  ISETP.LT.AND P0, PT, R37, UR22, P0 ;  /* 0x0000001625007c0c */ /* 0x000fe40008701270 */
[----:B------:R-:W-:-:S02]  /*2af0*/  LOP3.LUT R37, R100, 0x68, RZ, 0xfc, !PT ;  /* 0x0000006864257812 */ /* 0x000fc400078efcff */
[C---:B-1----:R-:W-:Y:S02]  /*2b00*/  IADD3 R26, P4, PT, R28.reuse, R137, RZ ;  /* 0x000000891c1a7210 */ /* 0x042fe40007f9e0ff */
[----:B------:R-:W-:Y:S01]  /*2b10*/  ISETP.LT.AND P2, PT, R37, UR22, P2 ;  /* 0x0000001625007c0c */ /* 0x000fe20009741270 */
[----:B------:R-:W-:Y:S01]  /*2b20*/  IMAD.U32 R183, RZ, RZ, UR12 ;  /* 0x0000000cffb77e24 */ /* 0x000fe2000f8e00ff */
[----:B------:R-:W-:Y:S01]  /*2b30*/  LEA.HI.X.SX32 R27, R28, R136, 0x1, P4 ;  /* 0x000000881c1b7211 */ /* 0x000fe200020f0eff */
[----:B------:R-:W-:Y:S01]  /*2b40*/  IMAD.U32 R28, RZ, RZ, UR12 ;  /* 0x0000000cff1c7e24 */ /* 0x000fe2000f8e00ff */
[----:B------:R-:W-:Y:S02]  /*2b50*/  PRMT R31, RZ, 0x7610, R31 ;  /* 0x00007610ff1f7816 */ /* 0x000fe4000000001f */
[----:B------:R-:W-:-:S06]  /*2b60*/  PRMT R33, RZ, 0x7610, R33 ;  /* 0x00007610ff217816 */ /* 0x000fcc0000000021 */
[----:B------:R-:W4:Y:S04]  /*2b70*/  @P0 LDG.E.U8 R33, desc[UR20][R26.64] ;  /* 0x000000141a210981 */ /* 0x000f28000c1e1100 */
[----:B--2---:R1:W-:Y:S02]  /*2b80*/  STL [R1+0x6c], R36 ;  /* 0x00006c2401007387 */ /* 0x0043e40000100800 */
[----:B-1----:R-:W-:-:S04]  /*2b90*/  IMAD.U32 R36, RZ, RZ, UR12 ;  /* 0x0000000cff247e24 */ /* 0x002fc8000f8e00ff */
[----:B------:R-:W-:-:S04]  /*2ba0*/  IMAD R169, R36, 0x2, R53 ;  /* 0x0000000224a97824 */ /* 0x000fc800078e0235 */
[----:B------:R-:W-:Y:S01]  /*2bb0*/  IMAD R171, R38, 0x2, R169 ;  /* 0x0000000226ab7824 */ /* 0x000fe200078e02a9 */
[----:B------:R-:W-:Y:S03]  /*2bc0*/  STL [R1+0x198], R23 ;  /* 0x0001981701007387 */ /* 0x000fe60000100800 */
[----:B------:R-:W-:Y:S01]  /*2bd0*/  IMAD R173, R36, 0x2, R171 ;  /* 0x0000000224ad7824 */ /* 0x000fe200078e02ab */
[----:B------:R-:W-:Y:S03]  /*2be0*/  STL [R1+0x194], R25 ;  /* 0x0001941901007387 */ /* 0x000fe60000100800 */
[----:B------:R-:W-:Y:S01]  /*2bf0*/  IMAD R176, R176, 0x2, R173 ;  /* 0x00000002b0b07824 */ /* 0x000fe200078e02ad */
[----:B---3--:R1:W-:Y:S01]  /*2c00*/  STL [R1+0x68], R29 ;  /* 0x0000681d01007387 */ /* 0x0083e20000100800 */
[----:B------:R-:W-:Y:S01]  /*2c10*/  IADD3 R174, P4, PT, R173, R137, RZ ;  /* 0x00000089adae7210 */ /* 0x000fe20007f9e0ff */
[----:B-1----:R-:W-:-:S04]  /*2c20*/  IMAD.U32 R29, RZ, RZ, UR12 ;  /* 0x0000000cff1d7e24 */ /* 0x002fc8000f8e00ff */
[----:B------:R-:W-:Y:S01]  /*2c30*/  IMAD R178, R29, 0x2, R176 ;  /* 0x000000021db27824 */ /* 0x000fe200078e02b0 */
[----:B------:R-:W-:-:S03]  /*2c40*/  LEA.HI.X.SX32 R173, R173, R136, 0x1, P4 ;  /* 0x00000088adad7211 */ /* 0x000fc600020f0eff */
[----:B------:R-:W-:Y:S02]  /*2c50*/  IMAD R183, R183, 0x4, R178 ;  /* 0x00000004b7b77824 */ /* 0x000fe400078e02b2 */
[----:B------:R-:W-:Y:S02]  /*2c60*/  @P2 IMAD.MOV.U32 R29, RZ, RZ, R173 ;  /* 0x000000ffff1d2224 */ /* 0x000fe400078e00ad */
[----:B------:R-:W-:Y:S02]  /*2c70*/  IMAD R185, R28, 0x2, R183 ;  /* 0x000000021cb97824 */ /* 0x000fe400078e02b7 */
[----:B------:R-:W-:-:S05]  /*2c80*/  @P2 IMAD.MOV.U32 R28, RZ, RZ, R174 ;  /* 0x000000ffff1c2224 */ /* 0x000fca00078e00ae */
[----:B------:R1:W2:Y:S01]  /*2c90*/  @P2 LDG.E.U8 R31, desc[UR20][R28.64] ;  /* 0x000000141c1f2981 */ /* 0x0002a2000c1e1100 */
[----:B------:R-:W-:Y:S02]  /*2ca0*/  LOP3.LUT R36, R100, 0x70, RZ, 0xfc, !PT ;  /* 0x0000007064247812 */ /* 0x000fe400078efcff */
[----:B------:R-:W-:-:S04]  /*2cb0*/  PLOP3.LUT P3, PT, PT, PT, UP1, 0x80, 0x8 ;  /* 0x000000000008781c */ /* 0x000fc80003f6f018 */
[----:B------:R-:W-:Y:S01]  /*2cc0*/  ISETP.LT.AND P3, PT, R36, UR22, P3 ;  /* 0x0000001624007c0c */ /* 0x000fe20009f61270 */
[----:B------:R-:W-:Y:S01]  /*2cd0*/  IMAD.U32 R36, RZ, RZ, UR12 ;  /* 0x0000000cff247e24 */ /* 0x000fe2000f8e00ff */
[C---:B------:R-:W-:Y:S01]  /*2ce0*/  IADD3 R184, P0, PT, R183.reuse, R137, RZ ;  /* 0x00000089b7b87210 */ /* 0x040fe20007f1e0ff */
[----:B------:R-:W-:Y:S02]  /*2cf0*/  STL [R1+0x1a0], R26 ;  /* 0x0001a01a01007387 */ /* 0x000fe40000100800 */
[----:B------:R-:W-:Y:S01]  /*2d00*/  IMAD R189, R36, 0x2, R185 ;  /* 0x0000000224bd7824 */ /* 0x000fe200078e02b9 */
[----:B------:R-:W-:Y:S01]  /*2d10*/  LEA.HI.X.SX32 R183, R183, R136, 0x1, P0 ;  /* 0x00000088b7b77211 */ /* 0x000fe200000f0eff */
[----:B------:R-:W-:Y:S01]  /*2d20*/  STL [R1+0x19c], R27 ;  /* 0x00019c1b01007387 */ /* 0x000fe20000100800 */
[----:B------:R-:W-:Y:S01]  /*2d30*/  PRMT R10, RZ, 0x7610, R10 ;  /* 0x00007610ff0a7816 */ /* 0x000fe2000000000a */
[----:B------:R-:W-:Y:S02]  /*2d40*/  IMAD.U32 R194, RZ, RZ, UR12 ;  /* 0x0000000cffc27e24 */ /* 0x000fe4000f8e00ff */
[----:B------:R3:W-:Y:S01]  /*2d50*/  STL [R1+0x1a4], R173 ;  /* 0x0001a4ad01007387 */ /* 0x0007e20000100800 */
[----:B------:R-:W-:Y:S01]  /*2d60*/  IMAD R191, R38, 0x2, R189 ;  /* 0x0000000226bf7824 */ /* 0x000fe200078e02bd */
[----:B------:R-:W-:Y:S01]  /*2d70*/  PLOP3.LUT P2, PT, PT, PT, UP1, 0x80, 0x8 ;  /* 0x000000000008781c */ /* 0x000fe20003f4f018 */
[----:B-1----:R-:W-:-:S02]  /*2d80*/  @P3 IMAD.MOV.U32 R28, RZ, RZ, R184 ;  /* 0x000000ffff1c3224 */ /* 0x002fc400078e00b8 */
[----:B------:R-:W-:Y:S02]  /*2d90*/  @P3 IMAD.MOV.U32 R29, RZ, RZ, R183 ;  /* 0x000000ffff1d3224 */ /* 0x000fe400078e00b7 */
[----:B------:R-:W-:-:S03]  /*2da0*/  IMAD R194, R194, 0x2, R191 ;  /* 0x00000002c2c27824 */ /* 0x000fc600078e02bf */
[----:B------:R1:W4:Y:S01]  /*2db0*/  @P3 LDG.E.U8 R10, desc[UR20][R28.64] ;  /* 0x000000141c0a3981 */ /* 0x000322000c1e1100 */
[----:B------:R-:W-:Y:S01]  /*2dc0*/  PLOP3.LUT P3, PT, PT, PT, UP1, 0x80, 0x8 ;  /* 0x000000000008781c */ /* 0x000fe20003f6f018 */
[----:B------:R-:W-:Y:S01]  /*2dd0*/  IMAD.U32 R79, RZ, RZ, UR12 ;  /* 0x0000000cff4f7e24 */ /* 0x000fe2000f8e00ff */
[CC--:B------:R-:W-:Y:S02]  /*2de0*/  IADD3 R195, P5, PT, R194.reuse, R137.reuse, RZ ;  /* 0x00000089c2c37210 */ /* 0x0c0fe40007fbe0ff */
[----:B------:R-:W-:Y:S01]  /*2df0*/  PLOP3.LUT P0, PT, PT, PT, UP1, 0x80, 0x8 ;  /* 0x000000000008781c */ /* 0x000fe20003f0f018 */
[----:B------:R-:W-:Y:S01]  /*2e00*/  IMAD R79, R79, 0x2, R194 ;  /* 0x000000024f4f7824 */ /* 0x000fe200078e02c2 */
[----:B------:R-:W-:Y:S02]  /*2e10*/  LEA.HI.X.SX32 R194, R194, R136, 0x1, P5 ;  /* 0x00000088c2c27211 */ /* 0x000fe400028f0eff */
[----:B-1----:R-:W-:Y:S02]  /*2e20*/  IADD3 R28, P4, PT, R30, R137, RZ ;  /* 0x000000891e1c7210 */ /* 0x002fe40007f9e0ff */
[----:B---3--:R-:W-:-:S02]  /*2e30*/  PRMT R173, RZ, 0x7610, R173 ;  /* 0x00007610ffad7816 */ /* 0x008fc400000000ad */
[----:B------:R-:W-:Y:S02]  /*2e40*/  LEA.HI.X.SX32 R29, R30, R136, 0x1, P4 ;  /* 0x000000881e1d7211 */ /* 0x000fe400020f0eff */
[----:B------:R-:W-:Y:S02]  /*2e50*/  PRMT R26, RZ, 0x7610, R26 ;  /* 0x00007610ff1a7816 */ /* 0x000fe4000000001a */
[----:B------:R-:W-:Y:S02]  /*2e60*/  LOP3.LUT R36, R100, 0x12, RZ, 0xfc, !PT ;  /* 0x0000001264247812 */ /* 0x000fe400078efcff */
[----:B------:R-:W-:Y:S02]  /*2e70*/  PRMT R27, RZ, 0x7610, R27 ;  /* 0x00007610ff1b7816 */ /* 0x000fe4000000001b */
[----:B------:R-:W-:Y:S02]  /*2e80*/  PRMT R23, RZ, 0x7610, R23 ;  /* 0x00007610ff177816 */ /* 0x000fe40000000017 */
[----:B------:R-:W-:-:S02]  /*2e90*/  PRMT R25, RZ, 0x7610, R25 ;  /* 0x00007610ff197816 */ /* 0x000fc40000000019 */
[C---:B------:R-:W-:Y:S02]  /*2ea0*/  LOP3.LUT R44, R100.reuse, 0x2a, RZ, 0xfc, !PT ;  /* 0x0000002a642c7812 */ /* 0x040fe400078efcff */
[C---:B------:R-:W-:Y:S02]  /*2eb0*/  LOP3.LUT R43, R100.reuse, 0x32, RZ, 0xfc, !PT ;  /* 0x00000032642b7812 */ /* 0x040fe400078efcff */
[----:B------:R-:W-:Y:S02]  /*2ec0*/  PRMT R22, RZ, 0x7610, R22 ;  /* 0x00007610ff167816 */ /* 0x000fe40000000016 */
[----:B------:R-:W-:Y:S02]  /*2ed0*/  PRMT R20, RZ, 0x7610, R20 ;  /* 0x00007610ff147816 */ /* 0x000fe40000000014 */
[----:B------:R-:W-:Y:S02]  /*2ee0*/  PRMT R18, RZ, 0x7610, R18 ;  /* 0x00007610ff127816 */ /* 0x000fe40000000012 */
[----:B------:R-:W-:-:S02]  /*2ef0*/  LOP3.LUT R50, R100, 0x42, RZ, 0xfc, !PT ;  /* 0x0000004264327812 */ /* 0x000fc400078efcff */
[C---:B------:R-:W-:Y:S02]  /*2f00*/  LOP3.LUT R49, R100.reuse, 0x4a, RZ, 0xfc, !PT ;  /* 0x0000004a64317812 */ /* 0x040fe400078efcff */
[----:B------:R-:W-:Y:S02]  /*2f10*/  PRMT R17, RZ, 0x7610, R17 ;  /* 0x00007610ff117816 */ /* 0x000fe40000000011 */
[----:B------:R-:W-:Y:S02]  /*2f20*/  PRMT R16, RZ, 0x7610, R16 ;  /* 0x00007610ff107816 */ /* 0x000fe40000000010 */
[----:B------:R-:W-:Y:S02]  /*2f30*/  PRMT R15, RZ, 0x7610, R15 ;  /* 0x00007610ff0f7816 */ /* 0x000fe4000000000f */
[C---:B------:R-:W-:Y:S02]  /*2f40*/  LOP3.LUT R57, R100.reuse, 0x5a, RZ, 0xfc, !PT ;  /* 0x0000005a64397812 */ /* 0x040fe400078efcff */
[----:B------:R-:W-:-:S02]  /*2f50*/  LOP3.LUT R55, R100, 0x62, RZ, 0xfc, !PT ;  /* 0x0000006264377812 */ /* 0x000fc400078efcff */
[----:B------:R-:W-:Y:S02]  /*2f60*/  PRMT R14, RZ, 0x7610, R14 ;  /* 0x00007610ff0e7816 */ /* 0x000fe4000000000e */
[----:B------:R-:W-:Y:S02]  /*2f70*/  PRMT R3, RZ, 0x7610, R3 ;  /* 0x00007610ff037816 */ /* 0x000fe40000000003 */
[----:B------:R-:W-:Y:S02]  /*2f80*/  PRMT R13, RZ, 0x7610, R13 ;  /* 0x00007610ff0d7816 */ /* 0x000fe4000000000d */
[----:B------:R-:W-:Y:S02]  /*2f90*/  PRMT R12, RZ, 0x7610, R12 ;  /* 0x00007610ff0c7816 */ /* 0x000fe4000000000c */
[----:B------:R-:W-:Y:S02]  /*2fa0*/  PRMT R11, RZ, 0x7610, R11 ;  /* 0x00007610ff0b7816 */ /* 0x000fe4000000000b */
[----:B------:R-:W-:-:S02]  /*2fb0*/  PRMT R9, RZ, 0x7610, R9 ;  /* 0x00007610ff097816 */ /* 0x000fc40000000009 */
[----:B------:R-:W-:Y:S02]  /*2fc0*/  PRMT R8, RZ, 0x7610, R8 ;  /* 0x00007610ff087816 */ /* 0x000fe40000000008 */
[C---:B------:R-:W-:Y:S02]  /*2fd0*/  LOP3.LUT R60, R100.reuse, 0x14, RZ, 0xfc, !PT ;  /* 0x00000014643c7812 */ /* 0x040fe400078efcff */
[----:B------:R-:W-:Y:S02]  /*2fe0*/  PRMT R7, RZ, 0x7610, R7 ;  /* 0x00007610ff077816 */ /* 0x000fe40000000007 */
[----:B------:R-:W-:Y:S02]  /*2ff0*/  PRMT R6, RZ, 0x7610, R6 ;  /* 0x00007610ff067816 */ /* 0x000fe40000000006 */
[----:B------:R-:W-:Y:S02]  /*3000*/  LOP3.LUT R63, R100, 0x24, RZ, 0xfc, !PT ;  /* 0x00000024643f7812 */ /* 0x000fe400078efcff */
[----:B------:R-:W-:-:S02]  /*3010*/  PRMT R5, RZ, 0x7610, R5 ;  /* 0x00007610ff057816 */ /* 0x000fc40000000005 */
[C---:B------:R-:W-:Y:S02]  /*3020*/  LOP3.LUT R67, R100.reuse, 0x2c, RZ, 0xfc, !PT ;  /* 0x0000002c64437812 */ /* 0x040fe400078efcff */
[----:B------:R-:W-:Y:S02]  /*3030*/  PRMT R4, RZ, 0x7610, R4 ;  /* 0x00007610ff047816 */ /* 0x000fe40000000004 */
[----:B------:R-:W-:Y:S01]  /*3040*/  PRMT R2, RZ, 0x7610, R2 ;  /* 0x00007610ff027816 */ /* 0x000fe20000000002 */
[----:B--2---:R1:W-:Y:S04]  /*3050*/  STL [R1+0x60], R31 ;  /* 0x0000601f01007387 */ /* 0x0043e80000100800 */
[----:B----4-:R2:W-:Y:S01]  /*3060*/  STL [R1+0x64], R33 ;  /* 0x0000642101007387 */ /* 0x0105e20000100800 */
[----:B-1----:R-:W-:-:S04]  /*3070*/  LOP3.LUT R31, R100, 0x78, RZ, 0xfc, !PT ;  /* 0x00000078641f7812 */ /* 0x002fc800078efcff */
[----:B------:R-:W-:Y:S02]  /*3080*/  ISETP.LT.AND P2, PT, R31, UR22, P2 ;  /* 0x000000161f007c0c */ /* 0x000fe40009741270 */
[C---:B--2---:R-:W-:Y:S02]  /*3090*/  LOP3.LUT R33, R100.reuse, 0x2, RZ, 0xfc, !PT ;  /* 0x0000000264217812 */ /* 0x044fe400078efcff */
[----:B------:R-:W-:Y:S02]  /*30a0*/  LOP3.LUT R31, R100, 0xa, RZ, 0xfc, !PT ;  /* 0x0000000a641f7812 */ /* 0x000fe400078efcff */
[----:B------:R-:W-:Y:S02]  /*30b0*/  ISETP.LT.AND P3, PT, R33, UR22, P3 ;  /* 0x0000001621007c0c */ /* 0x000fe40009f61270 */
[----:B------:R-:W-:-:S05]  /*30c0*/  ISETP.LT.AND P0, PT, R31, UR22, P0 ;  /* 0x000000161f007c0c */ /* 0x000fca0008701270 */
[----:B------:R-:W-:Y:S02]  /*30d0*/  @P2 IMAD.MOV.U32 R30, RZ, RZ, R195 ;  /* 0x000000ffff1e2224 */ /* 0x000fe400078e00c3 */
[----:B------:R-:W-:Y:S01]  /*30e0*/  @P2 IMAD.MOV.U32 R31, RZ, RZ, R194 ;  /* 0x000000ffff1f2224 */ /* 0x000fe200078e00c2 */
[----:B------:R-:W-:-:S03]  /*30f0*/  LOP3.LUT R33, R100, 0x1a, RZ, 0xfc, !PT ;  /* 0x0000001a64217812 */ /* 0x000fc600078efcff */
[----:B------:R-:W2:Y:S01]  /*3100*/  @P3 LDG.E.U8 R26, desc[UR20][R28.64] ;  /* 0x000000141c1a3981 */ /* 0x000ea2000c1e1100 */
[----:B------:R-:W-:-:S03]  /*3110*/  PLOP3.LUT P3, PT, PT, PT, UP1, 0x80, 0x8 ;  /* 0x000000000008781c */ /* 0x000fc60003f6f018 */
[----:B------:R1:W3:Y:S01]  /*3120*/  @P2 LDG.E.U8 R173, desc[UR20][R30.64] ;  /* 0x000000141ead2981 */ /* 0x0002e2000c1e1100 */
[----:B------:R-:W-:Y:S02]  /*3130*/  PLOP3.LUT P2, PT, PT, PT, UP1, 0x80, 0x8 ;  /* 0x000000000008781c */ /* 0x000fe40003f4f018 */
[----:B------:R-:W-:Y:S02]  /*3140*/  ISETP.LT.AND P3, PT, R33, UR22, P3 ;  /* 0x0000001621007c0c */ /* 0x000fe40009f61270 */
[----:B------:R-:W-:Y:S02]  /*3150*/  ISETP.LT.AND P2, PT, R36, UR22, P2 ;  /* 0x0000001624007c0c */ /* 0x000fe40009741270 */
[----:B-1----:R-:W-:-:S04]  /*3160*/  IADD3 R30, P4, PT, R32, R137, RZ ;  /* 0x00000089201e7210 */ /* 0x002fc80007f9e0ff */
[-C--:B------:R-:W-:Y:S02]  /*3170*/  LEA.HI.X.SX32 R31, R32, R136.reuse, 0x1, P4 ;  /* 0x00000088201f7211 */ /* 0x080fe400020f0eff */
[-C--:B------:R-:W-:Y:S02]  /*3180*/  IADD3 R32, P4, PT, R34, R137.reuse, RZ ;  /* 0x0000008922207210 */ /* 0x080fe40007f9e0ff */
[----:B------:R-:W-:Y:S01]  /*3190*/  IADD3 R33, P5, PT, R35, R137, RZ ;  /* 0x0000008923217210 */ /* 0x000fe20007fbe0ff */
[----:B------:R-:W4:Y:S01]  /*31a0*/  @P0 LDG.E.U8 R27, desc[UR20][R30.64] ;  /* 0x000000141e1b0981 */ /* 0x000f22000c1e1100 */
[----:B------:R-:W-:Y:S02]  /*31b0*/  LOP3.LUT R36, R100, 0x22, RZ, 0xfc, !PT ;  /* 0x0000002264247812 */ /* 0x000fe400078efcff */
[----:B------:R-:W-:Y:S02]  /*31c0*/  PLOP3.LUT P0, PT, PT, PT, UP1, 0x80, 0x8 ;  /* 0x000000000008781c */ /* 0x000fe40003f0f018 */
[----:B------:R-:W-:-:S02]  /*31d0*/  LEA.HI.X.SX32 R34, R34, R136, 0x1, P4 ;  /* 0x0000008822227211 */ /* 0x000fc400020f0eff */
[----:B------:R-:W-:Y:S02]  /*31e0*/  LEA.HI.X.SX32 R35, R35, R136, 0x1, P5 ;  /* 0x0000008823237211 */ /* 0x000fe400028f0eff */
[----:B------:R-:W-:Y:S01]  /*31f0*/  ISETP.LT.AND P0, PT, R36, UR22, P0 ;  /* 0x0000001624007c0c */ /* 0x000fe20008701270 */
[----:B------:R-:W-:Y:S02]  /*3200*/  @P2 IMAD.MOV.U32 R36, RZ, RZ, R32 ;  /* 0x000000ffff242224 */ /* 0x000fe400078e0020 */
[----:B------:R-:W-:Y:S02]  /*3210*/  @P2 IMAD.MOV.U32 R37, RZ, RZ, R34 ;  /* 0x000000ffff252224 */ /* 0x000fe400078e0022 */
[----:B------:R-:W-:Y:S02]  /*3220*/  @P3 IMAD.MOV.U32 R38, RZ, RZ, R33 ;  /* 0x000000ffff263224 */ /* 0x000fe400078e0021 */
[----:B------:R-:W-:Y:S01]  /*3230*/  @P3 IMAD.MOV.U32 R39, RZ, RZ, R35 ;  /* 0x000000ffff273224 */ /* 0x000fe200078e0023 */
[----:B------:R1:W2:Y:S01]  /*3240*/  @P2 LDG.E.U8 R23, desc[UR20][R36.64] ;  /* 0x0000001424172981 */ /* 0x0002a2000c1e1100 */
[----:B------:R-:W-:-:S03]  /*3250*/  PLOP3.LUT P2, PT, PT, PT, UP1, 0x80, 0x8 ;  /* 0x000000000008781c */ /* 0x000fc60003f4f018 */
[----:B------:R0:W2:Y:S01]  /*3260*/  @P3 LDG.E.U8 R25, desc[UR20][R38.64] ;  /* 0x0000001426193981 */ /* 0x0000a2000c1e1100 */
[----:B------:R-:W-:Y:S02]  /*3270*/  PLOP3.LUT P3, PT, PT, PT, UP1, 0x80, 0x8 ;  /* 0x000000000008781c */ /* 0x000fe40003f6f018 */
[----:B------:R-:W-:Y:S02]  /*3280*/  ISETP.LT.AND P2, PT, R44, UR22, P2 ;  /* 0x000000162c007c0c */ /* 0x000fe40009741270 */
[CC--:B-1----:R-:W-:Y:S02]  /*3290*/  IADD3 R36, P4, PT, R42.reuse, R137.reuse, RZ ;  /* 0x000000892a247210 */ /* 0x0c2fe40007f9e0ff */
[----:B------:R-:W-:Y:S02]  /*32a0*/  ISETP.LT.AND P3, PT, R43, UR22, P3 ;  /* 0x000000162b007c0c */ /* 0x000fe40009f61270 */
[----:B------:R-:W-:Y:S02]  /*32b0*/  LEA.HI.X.SX32 R37, R42, R136, 0x1, P4 ;  /* 0x000000882a257211 */ /* 0x000fe400020f0eff */
[----:B0-----:R-:W-:-:S02]  /*32c0*/  IADD3 R38, P4, PT, R40, R137, RZ ;  /* 0x0000008928267210 */ /* 0x001fc40007f9e0ff */
[C---:B------:R-:W-:Y:S01]  /*32d0*/  IADD3 R39, P5, PT, R41.reuse, R137, RZ ;  /* 0x0000008929277210 */ /* 0x040fe20007fbe0ff */
[----:B------:R-:W2:Y:S01]  /*32e0*/  @P0 LDG.E.U8 R22, desc[UR20][R36.64] ;  /* 0x0000001424160981 */ /* 0x000ea2000c1e1100 */
[----:B------:R-:W-:Y:S02]  /*32f0*/  LOP3.LUT R42, R100, 0x3a, RZ, 0xfc, !PT ;  /* 0x0000003a642a7812 */ /* 0x000fe400078efcff */
[----:B------:R-:W-:Y:S02]  /*3300*/  PLOP3.LUT P0, PT, PT, PT, UP1, 0x80, 0x8 ;  /* 0x000000000008781c */ /* 0x000fe40003f0f018 */
[-C--:B------:R-:W-:Y:S02]  /*3310*/  LEA.HI.X.SX32 R40, R40, R136.reuse, 0x1, P4 ;  /* 0x0000008828287211 */ /* 0x080fe400020f0eff */
[----:B------:R-:W-:Y:S02]  /*3320*/  LEA.HI.X.SX32 R41, R41, R136, 0x1, P5 ;  /* 0x0000008829297211 */ /* 0x000fe400028f0eff */
[----:B------:R-:W-:Y:S01]  /*3330*/  ISETP.LT.AND P0, PT, R42, UR22, P0 ;  /* 0x000000162a007c0c */ /* 0x000fe20008701270 */
[----:B------:R-:W-:-:S02]  /*3340*/  @P2 IMAD.MOV.U32 R42, RZ, RZ, R38 ;  /* 0x000000ffff2a2224 */ /* 0x000fc400078e0026 */
        /* <DEDUP_REMOVED lines=8> */
[CC--:B0-----:R-:W-:Y:S02]  /*33d0*/  IADD3 R42, P4, PT, R48.reuse, R137.reuse, RZ ;  /* 0x00000089302a7210 */ /* 0x0c1fe40007f9e0ff */
[----:B------:R-:W-:Y:S02]  /*33e0*/  ISETP.LT.AND P3, PT, R49, UR22, P3 ;  /* 0x0000001631007c0c */ /* 0x000fe40009f61270 */
[----:B------:R-:W-:Y:S02]  /*33f0*/  LEA.HI.X.SX32 R43, R48, R136, 0x1, P4 ;  /* 0x00000088302b7211 */ /* 0x000fe400020f0eff */
[----:B-1----:R-:W-:-:S02]  /*3400*/  IADD3 R44, P4, PT, R46, R137, RZ ;  /* 0x000000892e2c7210 */ /* 0x002fc40007f9e0ff */
        /* <DEDUP_REMOVED lines=27> */
[----:B------:R-:W2:Y:S01]  /*35c0*/  @P2 LDG.E.U8 R3, desc[UR20][R50.64] ;  /* 0x0000001432032981 */ /* 0x000ea2000c1e1100 */
[----:B------:R-:W-:Y:S01]  /*35d0*/  @P3 IMAD.MOV.U32 R54, RZ, RZ, R168 ;  /* 0x000000ffff363224 */ /* 0x000fe200078e00a8 */
[----:B------:R-:W-:Y:S01]  /*35e0*/  LOP3.LUT R57, R100, 0x72, RZ, 0xfc, !PT ;  /* 0x0000007264397812 */ /* 0x000fe200078efcff */
[----:B------:R-:W-:Y:S01]  /*35f0*/  @P3 IMAD.MOV.U32 R55, RZ, RZ, R52 ;  /* 0x000000ffff373224 */ /* 0x000fe200078e0034 */
[----:B------:R-:W-:-:S02]  /*3600*/  PLOP3.LUT P2, PT, PT, PT, UP1, 0x80, 0x8 ;  /* 0x000000000008781c */ /* 0x000fc40003f4f018 */
[CC--:B------:R-:W-:Y:S02]  /*3610*/  IADD3 R177, P4, PT, R176.reuse, R137.reuse, RZ ;  /* 0x00000089b0b17210 */ /* 0x0c0fe40007f9e0ff */
[----:B------:R-:W-:Y:S01]  /*3620*/  ISETP.LT.AND P2, PT, R57, UR22, P2 ;  /* 0x0000001639007c0c */ /* 0x000fe20009741270 */
[----:B------:R0:W2:Y:S01]  /*3630*/  @P3 LDG.E.U8 R13, desc[UR20][R54.64] ;  /* 0x00000014360d3981 */ /* 0x0000a2000c1e1100 */
[----:B------:R-:W-:Y:S02]  /*3640*/  LEA.HI.X.SX32 R176, R176, R136, 0x1, P4 ;  /* 0x00000088b0b07211 */ /* 0x000fe400020f0eff */
[----:B------:R-:W-:Y:S02]  /*3650*/  LOP3.LUT R53, R100, 0x7a, RZ, 0xfc, !PT ;  /* 0x0000007a64357812 */ /* 0x000fe400078efcff */
[----:B------:R-:W-:Y:S02]  /*3660*/  PLOP3.LUT P3, PT, PT, PT, UP1, 0x80, 0x8 ;  /* 0x000000000008781c */ /* 0x000fe40003f6f018 */
[----:B------:R-:W-:-:S02]  /*3670*/  IADD3 R188, P4, PT, R185, R137, RZ ;  /* 0x00000089b9bc7210 */ /* 0x000fc40007f9e0ff */
[----:B------:R-:W-:Y:S01]  /*3680*/  ISETP.LT.AND P3, PT, R53, UR22, P3 ;  /* 0x0000001635007c0c */ /* 0x000fe20009f61270 */
[----:B0-----:R-:W-:Y:S01]  /*3690*/  @P0 IMAD.MOV.U32 R54, RZ, RZ, R177 ;  /* 0x000000ffff360224 */ /* 0x001fe200078e00b1 */
[-C--:B------:R-:W-:Y:S01]  /*36a0*/  LEA.HI.X.SX32 R185, R185, R136.reuse, 0x1, P4 ;  /* 0x00000088b9b97211 */ /* 0x080fe200020f0eff */
[----:B------:R-:W-:Y:S01]  /*36b0*/  @P0 IMAD.MOV.U32 R55, RZ, RZ, R176 ;  /* 0x000000ffff370224 */ /* 0x000fe200078e00b0 */
[C---:B------:R-:W-:Y:S02]  /*36c0*/  IADD3 R57, P5, PT, R79.reuse, R137, RZ ;  /* 0x000000894f397210 */ /* 0x040fe40007fbe0ff */
[----:B------:R-:W-:Y:S02]  /*36d0*/  LOP3.LUT R53, R100, 0x4, RZ, 0xfc, !PT ;  /* 0x0000000464357812 */ /* 0x000fe400078efcff */
[----:B------:R0:W2:Y:S01]  /*36e0*/  @P0 LDG.E.U8 R12, desc[UR20][R54.64] ;  /* 0x00000014360c0981 */ /* 0x0000a2000c1e1100 */
[----:B------:R-:W-:Y:S02]  /*36f0*/  PLOP3.LUT P0, PT, PT, PT, UP1, 0x80, 0x8 ;  /* 0x000000000008781c */ /* 0x000fe40003f0f018 */
[----:B------:R-:W-:-:S02]  /*3700*/  LEA.HI.X.SX32 R196, R79, R136, 0x1, P5 ;  /* 0x000000884fc47211 */ /* 0x000fc400028f0eff */
[----:B------:R-:W-:Y:S01]  /*3710*/  ISETP.LT.AND P0, PT, R53, UR22, P0 ;  /* 0x0000001635007c0c */ /* 0x000fe20008701270 */
[----:B0-----:R-:W-:Y:S02]  /*3720*/  @P2 IMAD.MOV.U32 R54, RZ, RZ, R188 ;  /* 0x000000ffff362224 */ /* 0x001fe400078e00bc */
[----:B------:R-:W-:Y:S01]  /*3730*/  @P2 IMAD.MOV.U32 R55, RZ, RZ, R185 ;  /* 0x000000ffff372224 */ /* 0x000fe200078e00b9 */
[----:B------:R-:W-:-:S04]  /*3740*/  IADD3 R53, P4, PT, R56, R137, RZ ;  /* 0x0000008938357210 */ /* 0x000fc80007f9e0ff */
[----:B------:R0:W2:Y:S01]  /*3750*/  @P2 LDG.E.U8 R11, desc[UR20][R54.64] ;  /* 0x00000014360b2981 */ /* 0x0000a2000c1e1100 */
[----:B------:R-:W-:-:S03]  /*3760*/  PLOP3.LUT P2, PT, PT, PT, UP1, 0x80, 0x8 ;  /* 0x000000000008781c */ /* 0x000fc60003f4f018 */
[----:B------:R1:W-:Y:S01]  /*3770*/  STL [R1+0x124], R57 ;  /* 0x0001243901007387 */ /* 0x0003e20000100800 */
[----:B0-----:R-:W-:Y:S02]  /*3780*/  @P3 IMAD.MOV.U32 R54, RZ, RZ, R57 ;  /* 0x000000ffff363224 */ /* 0x001fe400078e0039 */
[----:B------:R-:W-:Y:S01]  /*3790*/  @P3 IMAD.MOV.U32 R55, RZ, RZ, R196 ;  /* 0x000000ffff373224 */ /* 0x000fe200078e00c4 */
[----:B-1----:R-:W-:-:S04]  /*37a0*/  LOP3.LUT R57, R100, 0xc, RZ, 0xfc, !PT ;  /* 0x0000000c64397812 */ /* 0x002fc800078efcff */
[----:B------:R0:W2:Y:S01]  /*37b0*/  @P3 LDG.E.U8 R9, desc[UR20][R54.64] ;  /* 0x0000001436093981 */ /* 0x0000a2000c1e1100 */
[----:B------:R-:W-:Y:S02]  /*37c0*/  ISETP.LT.AND P2, PT, R57, UR22, P2 ;  /* 0x0000001639007c0c */ /* 0x000fe40009741270 */
[----:B------:R-:W-:Y:S02]  /*37d0*/  PLOP3.LUT P3, PT, PT, PT, UP1, 0x80, 0x8 ;  /* 0x000000000008781c */ /* 0x000fe40003f6f018 */
[----:B0-----:R-:W-:Y:S01]  /*37e0*/  LEA.HI.X.SX32 R54, R56, R136, 0x1, P4 ;  /* 0x0000008838367211 */ /* 0x001fe200020f0eff */
[----:B------:R-:W-:Y:S01]  /*37f0*/  @P0 IMAD.MOV.U32 R56, RZ, RZ, R53 ;  /* 0x000000ffff380224 */ /* 0x000fe200078e0035 */
[----:B------:R-:W-:-:S03]  /*3800*/  IADD3 R55, P4, PT, R59, R137, RZ ;  /* 0x000000893b377210 */ /* 0x000fc60007f9e0ff */
[----:B------:R-:W-:Y:S01]  /*3810*/  @P0 IMAD.MOV.U32 R57, RZ, RZ, R54 ;  /* 0x000000ffff390224 */ /* 0x000fe200078e0036 */
[----:B------:R-:W-:Y:S02]  /*3820*/  ISETP.LT.AND P3, PT, R60, UR22, P3 ;  /* 0x000000163c007c0c */ /* 0x000fe40009f61270 */
[----:B------:R-:W-:Y:S02]  /*3830*/  LOP3.LUT R60, R100, 0x1c, RZ, 0xfc, !PT ;  /* 0x0000001c643c7812 */ /* 0x000fe400078efcff */
[----:B------:R0:W2:Y:S01]  /*3840*/  @P0 LDG.E.U8 R8, desc[UR20][R56.64] ;  /* 0x0000001438080981 */ /* 0x0000a2000c1e1100 */
[----:B------:R-:W-:-:S04]  /*3850*/  PLOP3.LUT P0, PT, PT, PT, UP1, 0x80, 0x8 ;  /* 0x000000000008781c */ /* 0x000fc80003f0f018 */
[----:B------:R-:W-:Y:S02]  /*3860*/  ISETP.LT.AND P0, PT, R60, UR22, P0 ;  /* 0x000000163c007c0c */ /* 0x000fe40008701270 */
[-C--:B0-----:R-:W-:Y:S02]  /*3870*/  LEA.HI.X.SX32 R57, R59, R136.reuse, 0x1, P4 ;  /* 0x000000883b397211 */ /* 0x081fe400020f0eff */
[C---:B------:R-:W-:Y:S01]  /*3880*/  IADD3 R56, P5, PT, R58.reuse, R137, RZ ;  /* 0x000000893a387210 */ /* 0x040fe20007fbe0ff */
[----:B------:R-:W-:Y:S02]  /*3890*/  @P2 IMAD.MOV.U32 R60, RZ, RZ, R55 ;  /* 0x000000ffff3c2224 */ /* 0x000fe400078e0037 */
[----:B------:R-:W-:Y:S01]  /*38a0*/  @P2 IMAD.MOV.U32 R61, RZ, RZ, R57 ;  /* 0x000000ffff3d2224 */ /* 0x000fe200078e0039 */
[----:B------:R-:W-:-:S04]  /*38b0*/  LEA.HI.X.SX32 R58, R58, R136, 0x1, P5 ;  /* 0x000000883a3a7211 */ /* 0x000fc800028f0eff */
[----:B------:R0:W2:Y:S01]  /*38c0*/  @P2 LDG.E.U8 R7, desc[UR20][R60.64] ;  /* 0x000000143c072981 */ /* 0x0000a2000c1e1100 */
[----:B------:R-:W-:Y:S02]  /*38d0*/  IADD3 R59, P4, PT, R62, R137, RZ ;  /* 0x000000893e3b7210 */ /* 0x000fe40007f9e0ff */
[----:B------:R-:W-:Y:S01]  /*38e0*/  PLOP3.LUT P2, PT, PT, PT, UP1, 0x80, 0x8 ;  /* 0x000000000008781c */ /* 0x000fe20003f4f018 */
[----:B0-----:R-:W-:Y:S02]  /*38f0*/  @P3 IMAD.MOV.U32 R60, RZ, RZ, R56 ;  /* 0x000000ffff3c3224 */ /* 0x001fe400078e0038 */
[----:B------:R-:W-:Y:S01]  /*3900*/  @P3 IMAD.MOV.U32 R61, RZ, RZ, R58 ;  /* 0x000000ffff3d3224 */ /* 0x000fe200078e003a */
[----:B------:R-:W-:-:S04]  /*3910*/  ISETP.LT.AND P2, PT, R63, UR22, P2 ;  /* 0x000000163f007c0c */ /* 0x000fc80009741270 */
[----:B------:R0:W2:Y:S01]  /*3920*/  @P3 LDG.E.U8 R6, desc[UR20][R60.64] ;  /* 0x000000143c063981 */ /* 0x0000a2000c1e1100 */
[----:B------:R-:W-:Y:S02]  /*3930*/  PLOP3.LUT P3, PT, PT, PT, UP1, 0x80, 0x8 ;  /* 0x000000000008781c */ /* 0x000fe40003f6f018 */
[----:B0-----:R-:W-:Y:S01]  /*3940*/  LEA.HI.X.SX32 R60, R62, R136, 0x1, P4 ;  /* 0x000000883e3c7211 */ /* 0x001fe200020f0eff */
[----:B------:R-:W-:Y:S01]  /*3950*/  @P0 IMAD.MOV.U32 R62, RZ, RZ, R59 ;  /* 0x000000ffff3e0224 */ /* 0x000fe200078e003b */
[----:B------:R-:W-:-:S03]  /*3960*/  IADD3 R61, P4, PT, R65, R137, RZ ;  /* 0x00000089413d7210 */ /* 0x000fc60007f9e0ff */
[----:B------:R-:W-:Y:S01]  /*3970*/  @P0 IMAD.MOV.U32 R63, RZ, RZ, R60 ;  /* 0x000000ffff3f0224 */ /* 0x000fe200078e003c */
[----:B------:R-:W-:-:S04]  /*3980*/  ISETP.LT.AND P3, PT, R67, UR22, P3 ;  /* 0x0000001643007c0c */ /* 0x000fc80009f61270 */
[----:B------:R0:W2:Y:S01]  /*3990*/  @P0 LDG.E.U8 R5, desc[UR20][R62.64] ;  /* 0x000000143e050981 */ /* 0x0000a2000c1e1100 */
[----:B------:R-:W-:Y:S02]  /*39a0*/  LOP3.LUT R67, R100, 0x34, RZ, 0xfc, !PT ;  /* 0x0000003464437812 */ /* 0x000fe400078efcff */
[----:B------:R-:W-:Y:S01]  /*39b0*/  PLOP3.LUT P0, PT, PT, PT, UP1, 0x80, 0x8 ;  /* 0x000000000008781c */ /* 0x000fe20003f0f018 */
[----:B------:R-:W-:Y:S01]  /*39c0*/  @P2 IMAD.MOV.U32 R102, RZ, RZ, R61 ;  /* 0x000000ffff662224 */ /* 0x000fe200078e003d */
[----:B0-----:R-:W-:Y:S02]  /*39d0*/  LEA.HI.X.SX32 R63, R65, R136, 0x1, P4 ;  /* 0x00000088413f7211 */ /* 0x001fe400020f0eff */
[----:B------:R-:W-:-:S03]  /*39e0*/  IADD3 R62, P5, PT, R64, R137, RZ ;  /* 0x00000089403e7210 */ /* 0x000fc60007fbe0ff */
[----:B------:R-:W-:Y:S01]  /*39f0*/  @P2 IMAD.MOV.U32 R103, RZ, RZ, R63 ;  /* 0x000000ffff672224 */ /* 0x000fe200078e003f */
[----:B------:R-:W-:Y:S02]  /*3a00*/  LEA.HI.X.SX32 R64, R64, R136, 0x1, P5 ;  /* 0x0000008840407211 */ /* 0x000fe400028f0eff */
[----:B------:R-:W-:Y:S02]  /*3a10*/  ISETP.LT.AND P0, PT, R67, UR22, P0 ;  /* 0x0000001643007c0c */ /* 0x000fe40008701270 */
[----:B------:R0:W2:Y:S01]  /*3a20*/  @P2 LDG.E.U8 R4, desc[UR20][R102.64] ;  /* 0x0000001466042981 */ /* 0x0000a2000c1e1100 */
[----:B------:R-:W-:Y:S02]  /*3a30*/  IADD3 R65, P4, PT, R66, R137, RZ ;  /* 0x0000008942417210 */ /* 0x000fe40007f9e0ff */
[----:B------:R-:W-:Y:S02]  /*3a40*/  LOP3.LUT R68, R100, 0x3c, RZ, 0xfc, !PT ;  /* 0x0000003c64447812 */ /* 0x000fe400078efcff */
[----:B------:R-:W-:Y:S01]  /*3a50*/  PLOP3.LUT P2, PT, PT, PT, UP1, 0x80, 0x8 ;  /* 0x000000000008781c */ /* 0x000fe20003f4f018 */
[----:B0-----:R-:W-:-:S02]  /*3a60*/  @P3 IMAD.MOV.U32 R102, RZ, RZ, R62 ;  /* 0x000000ffff663224 */ /* 0x001fc400078e003e */
[----:B------:R-:W-:Y:S01]  /*3a70*/  @P3 IMAD.MOV.U32 R103, RZ, RZ, R64 ;  /* 0x000000ffff673224 */ /* 0x000fe200078e0040 */
[----:B------:R-:W-:Y:S02]  /*3a80*/  LEA.HI.X.SX32 R66, R66, R136, 0x1, P4 ;  /* 0x0000008842427211 */ /* 0x000fe400020f0eff */
[----:B------:R-:W-:Y:S02]  /*3a90*/  LOP3.LUT R67, R100, 0x44, RZ, 0xfc, !PT ;  /* 0x0000004464437812 */ /* 0x000fe400078efcff */
[----:B------:R0:W2:Y:S01]  /*3aa0*/  @P3 LDG.E.U8 R2, desc[UR20][R102.64] ;  /* 0x0000001466023981 */ /* 0x0000a2000c1e1100 */
[----:B------:R-:W-:Y:S02]  /*3ab0*/  PLOP3.LUT P3, PT, PT, PT, UP1, 0x80, 0x8 ;  /* 0x000000000008781c */ /* 0x000fe40003f6f018 */
[----:B------:R-:W-:Y:S02]  /*3ac0*/  ISETP.LT.AND P2, PT, R68, UR22, P2 ;  /* 0x0000001644007c0c */ /* 0x000fe40009741270 */
[----:B------:R-:W-:-:S02]  /*3ad0*/  PRMT R252, RZ, 0x7610, R252 ;  /* 0x00007610fffc7816 */ /* 0x000fc400000000fc */
[----:B------:R-:W-:Y:S01]  /*3ae0*/  ISETP.LT.AND P3, PT, R67, UR22, P3 ;  /* 0x0000001643007c0c */ /* 0x000fe20009f61270 */
[----:B0-----:R-:W-:Y:S02]  /*3af0*/  @P0 IMAD.MOV.U32 R102, RZ, RZ, R65 ;  /* 0x000000ffff660224 */ /* 0x001fe400078e0041 */
[----:B------:R-:W-:Y:S01]  /*3b00*/  @P0 IMAD.MOV.U32 R103, RZ, RZ, R66 ;  /* 0x000000ffff670224 */ /* 0x000fe200078e0042 */
[C---:B------:R-:W-:Y:S02]  /*3b10*/  IADD3 R67, P4, PT, R69.reuse, R137, RZ ;  /* 0x0000008945437210 */ /* 0x040fe40007f9e0ff */
[----:B------:R-:W-:Y:S02]  /*3b20*/  LOP3.LUT R71, R100, 0x4c, RZ, 0xfc, !PT ;  /* 0x0000004c64477812 */ /* 0x000fe400078efcff */
[----:B------:R0:W2:Y:S01]  /*3b30*/  @P0 LDG.E.U8 R252, desc[UR20][R102.64] ;  /* 0x0000001466fc0981 */ /* 0x0000a2000c1e1100 */
[----:B------:R-:W-:Y:S02]  /*3b40*/  PLOP3.LUT P0, PT, PT, PT, UP1, 0x80, 0x8 ;  /* 0x000000000008781c */ /* 0x000fe40003f0f018 */
[----:B------:R-:W-:-:S02]  /*3b50*/  LEA.HI.X.SX32 R69, R69, R136, 0x1, P4 ;  /* 0x0000008845457211 */ /* 0x000fc400020f0eff */
[CC--:B------:R-:W-:Y:S02]  /*3b60*/  IADD3 R68, P5, PT, R70.reuse, R137.reuse, RZ ;  /* 0x0000008946447210 */ /* 0x0c0fe40007fbe0ff */
[----:B------:R-:W-:Y:S02]  /*3b70*/  PRMT R251, RZ, 0x7610, R251 ;  /* 0x00007610fffb7816 */ /* 0x000fe400000000fb */
[----:B------:R-:W-:Y:S01]  /*3b80*/  ISETP.LT.AND P0, PT, R71, UR22, P0 ;  /* 0x0000001647007c0c */ /* 0x000fe20008701270 */
[----:B0-----:R-:W-:Y:S01]  /*3b90*/  @P2 IMAD.MOV.U32 R102, RZ, RZ, R67 ;  /* 0x000000ffff662224 */ /* 0x001fe200078e0043 */
[----:B------:R-:W-:Y:S01]  /*3ba0*/  LEA.HI.X.SX32 R70, R70, R136, 0x1, P5 ;  /* 0x0000008846467211 */ /* 0x000fe200028f0eff */
[----:B------:R-:W-:Y:S01]  /*3bb0*/  @P2 IMAD.MOV.U32 R103, RZ, RZ, R69 ;  /* 0x000000ffff672224 */ /* 0x000fe200078e0045 */
[----:B------:R-:W-:Y:S02]  /*3bc0*/  IADD3 R71, P4, PT, R72, R137, RZ ;  /* 0x0000008948477210 */ /* 0x000fe40007f9e0ff */
[----:B------:R-:W-:-:S02]  /*3bd0*/  PRMT R250, RZ, 0x7610, R250 ;  /* 0x00007610fffa7816 */ /* 0x000fc400000000fa */
[----:B------:R0:W2:Y:S01]  /*3be0*/  @P2 LDG.E.U8 R251, desc[UR20][R102.64] ;  /* 0x0000001466fb2981 */ /* 0x0000a2000c1e1100 */
[----:B------:R-:W-:Y:S02]  /*3bf0*/  LEA.HI.X.SX32 R72, R72, R136, 0x1, P4 ;  /* 0x0000008848487211 */ /* 0x000fe400020f0eff */
[----:B------:R-:W-:Y:S02]  /*3c00*/  LOP3.LUT R74, R100, 0x54, RZ, 0xfc, !PT ;  /* 0x00000054644a7812 */ /* 0x000fe400078efcff */
[----:B------:R-:W-:Y:S01]  /*3c10*/  PLOP3.LUT P2, PT, PT, PT, UP1, 0x80, 0x8 ;  /* 0x000000000008781c */ /* 0x000fe20003f4f018 */
[----:B0-----:R-:W-:Y:S02]  /*3c20*/  @P3 IMAD.MOV.U32 R102, RZ, RZ, R68 ;  /* 0x000000ffff663224 */ /* 0x001fe400078e0044 */
[----:B------:R-:W-:Y:S01]  /*3c30*/  @P3 IMAD.MOV.U32 R103, RZ, RZ, R70 ;  /* 0x000000ffff673224 */ /* 0x000fe200078e0046 */
[----:B------:R-:W-:-:S04]  /*3c40*/  PRMT R249, RZ, 0x7610, R249 ;  /* 0x00007610fff97816 */ /* 0x000fc800000000f9 */
[----:B------:R0:W2:Y:S01]  /*3c50*/  @P3 LDG.E.U8 R250, desc[UR20][R102.64] ;  /* 0x0000001466fa3981 */ /* 0x0000a2000c1e1100 */
[----:B------:R-:W-:Y:S02]  /*3c60*/  LOP3.LUT R73, R100, 0x5c, RZ, 0xfc, !PT ;  /* 0x0000005c64497812 */ /* 0x000fe400078efcff */
[----:B------:R-:W-:Y:S02]  /*3c70*/  PLOP3.LUT P3, PT, PT, PT, UP1, 0x80, 0x8 ;  /* 0x000000000008781c */ /* 0x000fe40003f6f018 */
[----:B------:R-:W-:Y:S01]  /*3c80*/  ISETP.LT.AND P2, PT, R74, UR22, P2 ;  /* 0x000000164a007c0c */ /* 0x000fe20009741270 */
[----:B0-----:R-:W-:Y:S02]  /*3c90*/  @P0 IMAD.MOV.U32 R102, RZ, RZ, R71 ;  /* 0x000000ffff660224 */ /* 0x001fe400078e0047 */
[----:B------:R-:W-:-:S05]  /*3ca0*/  @P0 IMAD.MOV.U32 R103, RZ, RZ, R72 ;  /* 0x000000ffff670224 */ /* 0x000fca00078e0048 */
[----:B------:R0:W2:Y:S01]  /*3cb0*/  @P0 LDG.E.U8 R249, desc[UR20][R102.64] ;  /* 0x0000001466f90981 */ /* 0x0000a2000c1e1100 */
[----:B------:R-:W-:Y:S02]  /*3cc0*/  ISETP.LT.AND P0, PT, R73, UR22, P3 ;  /* 0x0000001649007c0c */ /* 0x000fe40009f01270 */
[CC--:B------:R-:W-:Y:S02]  /*3cd0*/  IADD3 R73, P4, PT, R75.reuse, R137.reuse, RZ ;  /* 0x000000894b497210 */ /* 0x0c0fe40007f9e0ff */
[----:B------:R-:W-:Y:S02]  /*3ce0*/  PLOP3.LUT P3, PT, PT, PT, UP1, 0x80, 0x8 ;  /* 0x000000000008781c */ /* 0x000fe40003f6f018 */
[----:B------:R-:W-:Y:S02]  /*3cf0*/  LEA.HI.X.SX32 R75, R75, R136, 0x1, P4 ;  /* 0x000000884b4b7211 */ /* 0x000fe400020f0eff */
[----:B0-----:R-:W-:Y:S02]  /*3d00*/  LOP3.LUT R102, R100, 0x64, RZ, 0xfc, !PT ;  /* 0x0000006464667812 */ /* 0x001fe400078efcff */
[----:B------:R-:W-:Y:S01]  /*3d10*/  PRMT R248, RZ, 0x7610, R248 ;  /* 0x00007610fff87816 */ /* 0x000fe200000000f8 */
[----:B------:R-:W-:Y:S01]  /*3d20*/  @P2 IMAD.MOV.U32 R103, RZ, RZ, R75 ;  /* 0x000000ffff672224 */ /* 0x000fe200078e004b */
[----:B------:R-:W-:Y:S01]  /*3d30*/  ISETP.LT.AND P3, PT, R102, UR22, P3 ;  /* 0x0000001666007c0c */ /* 0x000fe20009f61270 */
[----:B------:R-:W-:Y:S01]  /*3d40*/  @P2 IMAD.MOV.U32 R102, RZ, RZ, R73 ;  /* 0x000000ffff662224 */ /* 0x000fe200078e0049 */
[----:B------:R-:W-:-:S04]  /*3d50*/  IADD3 R74, P5, PT, R76, R137, RZ ;  /* 0x000000894c4a7210 */ /* 0x000fc80007fbe0ff */
[-C--:B------:R-:W-:Y:S01]  /*3d60*/  LEA.HI.X.SX32 R76, R76, R136.reuse, 0x1, P5 ;  /* 0x000000884c4c7211 */ /* 0x080fe200028f0eff */
[----:B------:R0:W2:Y:S01]  /*3d70*/  @P2 LDG.E.U8 R248, desc[UR20][R102.64] ;  /* 0x0000001466f82981 */ /* 0x0000a2000c1e1100 */
[C---:B------:R-:W-:Y:S01]  /*3d80*/  IADD3 R170, P2, PT, R169.reuse, R137, RZ ;  /* 0x00000089a9aa7210 */ /* 0x040fe20007f5e0ff */
[C---:B------:R-:W-:Y:S01]  /*3d90*/  VIADD R206, R0.reuse, 0x33 ;  /* 0x0000003300ce7836 */ /* 0x040fe20000000000 */
[----:B------:R-:W-:Y:S01]  /*3da0*/  PRMT R247, RZ, 0x7610, R247 ;  /* 0x00007610fff77816 */ /* 0x000fe200000000f7 */
[C---:B------:R-:W-:Y:S01]  /*3db0*/  VIADD R204, R0.reuse, 0x35 ;  /* 0x0000003500cc7836 */ /* 0x040fe20000000000 */
[----:B------:R-:W-:Y:S01]  /*3dc0*/  LEA.HI.X.SX32 R169, R169, R136, 0x1, P2 ;  /* 0x00000088a9a97211 */ /* 0x000fe200010f0eff */
[----:B------:R-:W-:Y:S02]  /*3dd0*/  VIADD R182, R0, 0x34 ;  /* 0x0000003400b67836 */ /* 0x000fe40000000000 */
[----:B0-----:R-:W-:Y:S02]  /*3de0*/  @P0 IMAD.MOV.U32 R102, RZ, RZ, R74 ;  /* 0x000000ffff660224 */ /* 0x001fe400078e004a */
[----:B------:R-:W-:Y:S01]  /*3df0*/  @P0 IMAD.MOV.U32 R103, RZ, RZ, R76 ;  /* 0x000000ffff670224 */ /* 0x000fe200078e004c */
[----:B------:R-:W-:-:S02]  /*3e00*/  IABS R138, R206 ;  /* 0x000000ce008a7213 */ /* 0x000fc40000000000 */
[----:B------:R-:W-:Y:S02]  /*3e10*/  PRMT R246, RZ, 0x7610, R246 ;  /* 0x00007610fff67816 */ /* 0x000fe400000000f6 */
[----:B------:R0:W2:Y:S01]  /*3e20*/  @P0 LDG.E.U8 R247, desc[UR20][R102.64] ;  /* 0x0000001466f70981 */ /* 0x0000a2000c1e1100 */
[----:B------:R-:W-:Y:S01]  /*3e30*/  IABS R111, R204 ;  /* 0x000000cc006f7213 */ /* 0x000fe20000000000 */
[----:B------:R-:W-:Y:S01]  /*3e40*/  VIADD R203, R0, 0x36 ;  /* 0x0000003600cb7836 */ /* 0x000fe20000000000 */
[----:B------:R-:W-:Y:S01]  /*3e50*/  IABS R139, R182 ;  /* 0x000000b6008b7213 */ /* 0x000fe20000000000 */
[----:B------:R-:W-:-:S04]  /*3e60*/  IMAD.HI.U32 R104, R87, R138, RZ ;  /* 0x0000008a57687227 */ /* 0x000fc800078e00ff */
[----:B0-----:R-:W-:Y:S02]  /*3e70*/  @P3 IMAD.MOV.U32 R102, RZ, RZ, R170 ;  /* 0x000000ffff663224 */ /* 0x001fe400078e00aa */
[----:B------:R-:W-:Y:S02]  /*3e80*/  @P3 IMAD.MOV.U32 R103, RZ, RZ, R169 ;  /* 0x000000ffff673224 */ /* 0x000fe400078e00a9 */
[----:B------:R-:W-:-:S03]  /*3e90*/  VIADD R207, R0, 0x38 ;  /* 0x0000003800cf7836 */ /* 0x000fc60000000000 */
[----:B------:R0:W2:Y:S01]  /*3ea0*/  @P3 LDG.E.U8 R246, desc[UR20][R102.64] ;  /* 0x0000001466f63981 */ /* 0x0000a2000c1e1100 */
[----:B------:R-:W-:Y:S01]  /*3eb0*/  VIADD R205, R0, 0x37 ;  /* 0x0000003700cd7836 */ /* 0x000fe20000000000 */
[----:B------:R-:W-:Y:S02]  /*3ec0*/  IABS R110, R203 ;  /* 0x000000cb006e7213 */ /* 0x000fe40000000000 */
[----:B------:R-:W-:Y:S01]  /*3ed0*/  IABS R108, R207 ;  /* 0x000000cf006c7213 */ /* 0x000fe20000000000 */
[----:B0-----:R-:W-:-:S04]  /*3ee0*/  IMAD.HI.U32 R103, R87, R111, RZ ;  /* 0x0000006f57677227 */ /* 0x001fc800078e00ff */
[----:B------:R-:W-:Y:S02]  /*3ef0*/  IMAD.MOV R102, RZ, RZ, -R104 ;  /* 0x000000ffff667224 */ /* 0x000fe400078e0a68 */
[----:B------:R-:W-:Y:S01]  /*3f00*/  IMAD.HI.U32 R104, R87, R139, RZ ;  /* 0x0000008b57687227 */ /* 0x000fe200078e00ff */
[----:B------:R-:W-:-:S03]  /*3f10*/  IABS R109, R205 ;  /* 0x000000cd006d7213 */ /* 0x000fc60000000000 */
[----:B------:R-:W-:Y:S02]  /*3f20*/  IMAD.MOV R103, RZ, RZ, -R103 ;  /* 0x000000ffff677224 */ /* 0x000fe400078e0a67 */
[----:B------:R-:W-:Y:S02]  /*3f30*/  IMAD R138, R77, R102, R138 ;  /* 0x000000664d8a7224 */ /* 0x000fe400078e028a */
[----:B------:R-:W-:Y:S02]  /*3f40*/  IMAD.MOV R104, RZ, RZ, -R104 ;  /* 0x000000ffff687224 */ /* 0x000fe400078e0a68 */
[----:B------:R-:W-:Y:S02]  /*3f50*/  VIADD R208, R0, 0x39 ;  /* 0x0000003900d07836 */ /* 0x000fe40000000000 */
[----:B------:R-:W-:-:S04]  /*3f60*/  IMAD.HI.U32 R102, R87, R110, RZ ;  /* 0x0000006e57667227 */ /* 0x000fc800078e00ff */
[----:B------:R-:W-:Y:S02]  /*3f70*/  IMAD R111, R77, R103, R111 ;  /* 0x000000674d6f7224 */ /* 0x000fe400078e026f */
[----:B------:R-:W-:Y:S02]  /*3f80*/  VIADD R212, R0, 0x3b ;  /* 0x0000003b00d47836 */ /* 0x000fe40000000000 */
[----:B------:R-:W-:Y:S01]  /*3f90*/  IMAD.HI.U32 R103, R87, R108, RZ ;  /* 0x0000006c57677227 */ /* 0x000fe200078e00ff */
[----:B------:R-:W-:-:S03]  /*3fa0*/  IABS R107, R208 ;  /* 0x000000d0006b7213 */ /* 0x000fc60000000000 */
[----:B------:R-:W-:Y:S02]  /*3fb0*/  IMAD R139, R77, R104, R139 ;  /* 0x000000684d8b7224 */ /* 0x000fe400078e028b */
        /* <DEDUP_REMOVED lines=8> */
[----:B------:R-:W-:Y:S02]  /*4040*/  VIADD R213, R0, 0x3a ;  /* 0x0000003a00d57836 */ /* 0x000fe40000000000 */
[----:B------:R-:W-:Y:S02]  /*4050*/  IMAD R108, R77, R103, R108 ;  /* 0x000000674d6c7224 */ /* 0x000fe400078e026c */
[----:B------:R-:W-:Y:S01]  /*4060*/  IMAD.HI.U32 R103, R87, R105, RZ ;  /* 0x0000006957677227 */ /* 0x000fe200078e00ff */
[----:B------:R-:W-:-:S03]  /*4070*/  IABS R106, R213 ;  /* 0x000000d5006a7213 */ /* 0x000fc60000000000 */
[C---:B------:R-:W-:Y:S01]  /*4080*/  IMAD R109, R77.reuse, R104, R109 ;  /* 0x000000684d6d7224 */ /* 0x040fe200078e026d */
[----:B------:R-:W-:Y:S01]  /*4090*/  IABS R104, R215 ;  /* 0x000000d700687213 */ /* 0x000fe20000000000 */
[----:B------:R-:W-:Y:S02]  /*40a0*/  IMAD.MOV R102, RZ, RZ, -R102 ;  /* 0x000000ffff667224 */ /* 0x000fe400078e0a66 */
[----:B------:R-:W-:Y:S02]  /*40b0*/  IMAD.MOV R103, RZ, RZ, -R103 ;  /* 0x000000ffff677224 */ /* 0x000fe400078e0a67 */
[----:B------:R-:W-:Y:S02]  /*40c0*/  VIADD R214, R0, 0x3d ;  /* 0x0000003d00d67836 */ /* 0x000fe40000000000 */
[----:B------:R-:W-:Y:S02]  /*40d0*/  IMAD R107, R77, R102, R107 ;  /* 0x000000664d6b7224 */ /* 0x000fe400078e026b */
[----:B------:R-:W-:-:S04]  /*40e0*/  IMAD.HI.U32 R102, R87, R104, RZ ;  /* 0x0000006857667227 */ /* 0x000fc800078e00ff */
[----:B------:R-:W-:-:S04]  /*40f0*/  IMAD.HI.U32 R179, R87, R106, RZ ;  /* 0x0000006a57b37227 */ /* 0x000fc800078e00ff */
[----:B------:R-:W-:Y:S01]  /*4100*/  IMAD R105, R77, R103, R105 ;  /* 0x000000674d697224 */ /* 0x000fe200078e0269 */
[----:B------:R-:W-:Y:S01]  /*4110*/  IABS R103, R214 ;  /* 0x000000d600677213 */ /* 0x000fe20000000000 */
[----:B------:R-:W-:Y:S02]  /*4120*/  IMAD.MOV R102, RZ, RZ, -R102 ;  /* 0x000000ffff667224 */ /* 0x000fe400078e0a66 */
[C---:B------:R-:W-:Y:S02]  /*4130*/  VIADD R216, R0.reuse, 0x3e ;  /* 0x0000003e00d87836 */ /* 0x040fe40000000000 */
[----:B------:R-:W-:Y:S02]  /*4140*/  IMAD.MOV R179, RZ, RZ, -R179 ;  /* 0x000000ffffb37224 */ /* 0x000fe400078e0ab3 */
[----:B------:R-:W-:Y:S02]  /*4150*/  VIADD R193, R0, 0x3f ;  /* 0x0000003f00c17836 */ /* 0x000fe40000000000 */
[----:B------:R-:W-:-:S04]  /*4160*/  IMAD.HI.U32 R181, R87, R103, RZ ;  /* 0x0000006757b57227 */ /* 0x000fc800078e00ff */
[C---:B------:R-:W-:Y:S01]  /*4170*/  IMAD R104, R77.reuse, R102, R104 ;  /* 0x000000664d687224 */ /* 0x040fe200078e0268 */
[----:B------:R-:W-:Y:S01]  /*4180*/  IABS R102, R216 ;  /* 0x000000d800667213 */ /* 0x000fe20000000000 */
[----:B------:R-:W-:Y:S01]  /*4190*/  IMAD R106, R77, R179, R106 ;  /* 0x000000b34d6a7224 */ /* 0x000fe200078e026a */
[----:B------:R-:W-:Y:S01]  /*41a0*/  IABS R179, R193 ;  /* 0x000000c100b37213 */ /* 0x000fe20000000000 */
[----:B------:R-:W-:Y:S02]  /*41b0*/  IMAD.MOV R181, RZ, RZ, -R181 ;  /* 0x000000ffffb57224 */ /* 0x000fe400078e0ab5 */
[----:B------:R-:W-:Y:S01]  /*41c0*/  IMAD.HI.U32 R180, R87, R102, RZ ;  /* 0x0000006657b47227 */ /* 0x000fe200078e00ff */
[----:B------:R-:W-:-:S03]  /*41d0*/  PLOP3.LUT P0, PT, PT, PT, UP1, 0x80, 0x8 ;  /* 0x000000000008781c */ /* 0x000fc60003f0f018 */
[----:B------:R-:W-:Y:S01]  /*41e0*/  IMAD R103, R77, R181, R103 ;  /* 0x000000b54d677224 */ /* 0x000fe200078e0267 */
[----:B------:R-:W-:Y:S01]  /*41f0*/  LOP3.LUT R181, R100, 0x6c, RZ, 0xfc, !PT ;  /* 0x0000006c64b57812 */ /* 0x000fe200078efcff */
[----:B------:R-:W-:-:S03]  /*4200*/  IMAD.HI.U32 R87, R87, R179, RZ ;  /* 0x000000b357577227 */ /* 0x000fc600078e00ff */
[----:B------:R-:W-:Y:S01]  /*4210*/  ISETP.LT.AND P0, PT, R181, UR22, P0 ;  /* 0x00000016b5007c0c */ /* 0x000fe20008701270 */
[----:B------:R-:W-:-:S04]  /*4220*/  IMAD.MOV R87, RZ, RZ, -R87 ;  /* 0x000000ffff577224 */ /* 0x000fc800078e0a57 */
[----:B------:R-:W-:Y:S01]  /*4230*/  IMAD R87, R77, R87, R179 ;  /* 0x000000574d577224 */ /* 0x000fe200078e02b3 */
[----:B------:R-:W-:Y:S01]  /*4240*/  IADD3 R179, P2, PT, R178, R137, RZ ;  /* 0x00000089b2b37210 */ /* 0x000fe20007f5e0ff */
[----:B------:R-:W-:-:S03]  /*4250*/  IMAD.MOV R180, RZ, RZ, -R180 ;  /* 0x000000ffffb47224 */ /* 0x000fc600078e0ab4 */
[----:B------:R-:W-:Y:S01]  /*4260*/  LEA.HI.X.SX32 R178, R178, R136, 0x1, P2 ;  /* 0x00000088b2b27211 */ /* 0x000fe200010f0eff */
[C---:B------:R-:W-:Y:S01]  /*4270*/  IMAD R102, R77.reuse, R180, R102 ;  /* 0x000000b44d667224 */ /* 0x040fe200078e0266 */
[----:B------:R-:W-:Y:S01]  /*4280*/  PRMT R232, RZ, 0x7610, R232 ;  /* 0x00007610ffe87816 */ /* 0x000fe200000000e8 */
[----:B------:R-:W-:Y:S02]  /*4290*/  @P0 IMAD.MOV.U32 R180, RZ, RZ, R179 ;  /* 0x000000ffffb40224 */ /* 0x000fe400078e00b3 */
[----:B------:R-:W-:Y:S01]  /*42a0*/  @P0 IMAD.MOV.U32 R181, RZ, RZ, R178 ;  /* 0x000000ffffb50224 */ /* 0x000fe200078e00b2 */
[C---:B------:R-:W-:Y:S02]  /*42b0*/  ISETP.GT.U32.AND P5, PT, R77.reuse, R114, PT ;  /* 0x000000724d00720c */ /* 0x040fe40003fa4070 */
[C---:B------:R-:W-:Y:S02]  /*42c0*/  ISETP.GT.U32.AND P4, PT, R77.reuse, R115, PT ;  /* 0x000000734d00720c */ /* 0x040fe40003f84070 */
[----:B------:R0:W2:Y:S01]  /*42d0*/  @P0 LDG.E.U8 R232, desc[UR20][R180.64] ;  /* 0x00000014b4e80981 */ /* 0x0000a2000c1e1100 */
[----:B------:R-:W-:-:S02]  /*42e0*/  ISETP.GT.U32.AND P0, PT, R77, R117, PT ;  /* 0x000000754d00720c */ /* 0x000fc40003f04070 */
[C---:B------:R-:W-:Y:S02]  /*42f0*/  ISETP.GT.U32.AND P3, PT, R77.reuse, R112, PT ;  /* 0x000000704d00720c */ /* 0x040fe40003f64070 */
[----:B------:R-:W-:-:S04]  /*4300*/  ISETP.GT.U32.AND P2, PT, R77, R116, PT ;  /* 0x000000744d00720c */ /* 0x000fc80003f44070 */
[--C-:B------:R-:W-:Y:S01]  /*4310*/  @!P5 IMAD.IADD R114, R114, 0x1, -R77.reuse ;  /* 0x000000017272d824 */ /* 0x100fe200078e0a4d */
[----:B------:R-:W-:Y:S01]  /*4320*/  ISETP.GT.U32.AND P5, PT, R77, R119, PT ;  /* 0x000000774d00720c */ /* 0x000fe20003fa4070 */
[--C-:B------:R-:W-:Y:S01]  /*4330*/  @!P4 IMAD.IADD R115, R115, 0x1, -R77.reuse ;  /* 0x000000017373c824 */ /* 0x100fe200078e0a4d */
[----:B------:R-:W-:Y:S02]  /*4340*/  ISETP.GT.U32.AND P4, PT, R77, R120, PT ;  /* 0x000000784d00720c */ /* 0x000fe40003f84070 */
[--C-:B------:R-:W-:Y:S01]  /*4350*/  @!P0 IMAD.IADD R117, R117, 0x1, -R77.reuse ;  /* 0x0000000175758824 */ /* 0x100fe200078e0a4d */
[C---:B------:R-:W-:Y:S01]  /*4360*/  ISETP.GT.U32.AND P0, PT, R77.reuse, R122, PT ;  /* 0x0000007a4d00720c */ /* 0x040fe20003f04070 */
[--C-:B------:R-:W-:Y:S01]  /*4370*/  @!P3 IMAD.IADD R112, R112, 0x1, -R77.reuse ;  /* 0x000000017070b824 */ /* 0x100fe200078e0a4d */
[C---:B------:R-:W-:Y:S01]  /*4380*/  ISETP.GT.U32.AND P3, PT, R77.reuse, R118, PT ;  /* 0x000000764d00720c */ /* 0x040fe20003f64070 */
[----:B------:R-:W-:Y:S01]  /*4390*/  @!P2 IMAD.IADD R116, R116, 0x1, -R77 ;  /* 0x000000017474a824 */ /* 0x000fe200078e0a4d */
[----:B------:R-:W-:-:S04]  /*43a0*/  ISETP.GT.U32.AND P2, PT, R77, R121, PT ;  /* 0x000000794d00720c */ /* 0x000fc80003f44070 */
[--C-:B------:R-:W-:Y:S01]  /*43b0*/  @!P5 IMAD.IADD R119, R119, 0x1, -R77.reuse ;  /* 0x000000017777d824 */ /* 0x100fe200078e0a4d */
[C---:B------:R-:W-:Y:S01]  /*43c0*/  ISETP.GT.U32.AND P5, PT, R77.reuse, R124, PT ;  /* 0x0000007c4d00720c */ /* 0x040fe20003fa4070 */
[--C-:B------:R-:W-:Y:S01]  /*43d0*/  @!P4 IMAD.IADD R120, R120, 0x1, -R77.reuse ;  /* 0x000000017878c824 */ /* 0x100fe200078e0a4d */
[C---:B------:R-:W-:Y:S02]  /*43e0*/  ISETP.GT.U32.AND P4, PT, R77.reuse, R125, PT ;  /* 0x0000007d4d00720c */ /* 0x040fe40003f84070 */
[--C-:B------:R-:W-:Y:S01]  /*43f0*/  @!P0 IMAD.IADD R122, R122, 0x1, -R77.reuse ;  /* 0x000000017a7a8824 */ /* 0x100fe200078e0a4d */
[C---:B------:R-:W-:Y:S01]  /*4400*/  ISETP.GT.U32.AND P0, PT, R77.reuse, R127, PT ;  /* 0x0000007f4d00720c */ /* 0x040fe20003f04070 */
[--C-:B------:R-:W-:Y:S01]  /*4410*/  @!P3 IMAD.IADD R118, R118, 0x1, -R77.reuse ;  /* 0x000000017676b824 */ /* 0x100fe200078e0a4d */
[----:B------:R-:W-:Y:S01]  /*4420*/  ISETP.GT.U32.AND P3, PT, R77, R123, PT ;  /* 0x0000007b4d00720c */ /* 0x000fe20003f64070 */
[----:B------:R-:W-:Y:S01]  /*4430*/  @!P2 IMAD.IADD R121, R121, 0x1, -R77 ;  /* 0x000000017979a824 */ /* 0x000fe200078e0a4d */
[----:B------:R-:W-:-:S04]  /*4440*/  ISETP.GT.U32.AND P2, PT, R77, R126, PT ;  /* 0x0000007e4d00720c */ /* 0x000fc80003f44070 */
[--C-:B------:R-:W-:Y:S01]  /*4450*/  @!P5 IMAD.IADD R124, R124, 0x1, -R77.reuse ;  /* 0x000000017c7cd824 */ /* 0x100fe200078e0a4d */
[----:B------:R-:W-:Y:S01]  /*4460*/  ISETP.GT.U32.AND P5, PT, R77, R129, PT ;  /* 0x000000814d00720c */ /* 0x000fe20003fa4070 */
[--C-:B------:R-:W-:Y:S01]  /*4470*/  @!P4 IMAD.IADD R125, R125, 0x1, -R77.reuse ;  /* 0x000000017d7dc824 */ /* 0x100fe200078e0a4d */
[----:B------:R-:W-:Y:S02]  /*4480*/  ISETP.GT.U32.AND P4, PT, R77, R130, PT ;  /* 0x000000824d00720c */ /* 0x000fe40003f84070 */
[--C-:B------:R-:W-:Y:S01]  /*4490*/  @!P0 IMAD.IADD R127, R127, 0x1, -R77.reuse ;  /* 0x000000017f7f8824 */ /* 0x100fe200078e0a4d */
[----:B------:R-:W-:Y:S01]  /*44a0*/  ISETP.GT.U32.AND P0, PT, R77, R132, PT ;  /* 0x000000844d00720c */ /* 0x000fe20003f04070 */
        /* <DEDUP_REMOVED lines=17> */
[C---:B------:R-:W-:Y:S02]  /*45c0*/  ISETP.GT.U32.AND P4, PT, R77.reuse, R92, PT ;  /* 0x0000005c4d00720c */ /* 0x040fe40003f84070 */
[--C-:B------:R-:W-:Y:S01]  /*45d0*/  @!P0 IMAD.IADD R90, R90, 0x1, -R77.reuse ;  /* 0x000000015a5a8824 */ /* 0x100fe200078e0a4d */
[----:B------:R-:W-:Y:S01]  /*45e0*/  ISETP.GT.U32.AND P0, PT, R77, R91, PT ;  /* 0x0000005b4d00720c */ /* 0x000fe20003f04070 */
[--C-:B------:R-:W-:Y:S01]  /*45f0*/  @!P3 IMAD.IADD R133, R133, 0x1, -R77.reuse ;  /* 0x000000018585b824 */ /* 0x100fe200078e0a4d */
[----:B------:R-:W-:Y:S01]  /*4600*/  ISETP.GT.U32.AND P3, PT, R77, R155, PT ;  /* 0x0000009b4d00720c */ /* 0x000fe20003f64070 */
[----:B------:R-:W-:Y:S01]  /*4610*/  @!P2 IMAD.IADD R89, R89, 0x1, -R77 ;  /* 0x000000015959a824 */ /* 0x000fe200078e0a4d */
[----:B------:R-:W-:-:S04]  /*4620*/  ISETP.GT.U32.AND P2, PT, R77, R153, PT ;  /* 0x000000994d00720c */ /* 0x000fc80003f44070 */
[--C-:B------:R-:W-:Y:S01]  /*4630*/  @!P5 IMAD.IADD R156, R156, 0x1, -R77.reuse ;  /* 0x000000019c9cd824 */ /* 0x100fe200078e0a4d */
[C---:B------:R-:W-:Y:S01]  /*4640*/  ISETP.GT.U32.AND P5, PT, R77.reuse, R152, PT ;  /* 0x000000984d00720c */ /* 0x040fe20003fa4070 */
[--C-:B------:R-:W-:Y:S01]  /*4650*/  @!P4 IMAD.IADD R92, R92, 0x1, -R77.reuse ;  /* 0x000000015c5cc824 */ /* 0x100fe200078e0a4d */
[----:B------:R-:W-:Y:S02]  /*4660*/  ISETP.GT.U32.AND P4, PT, R77, R151, PT ;  /* 0x000000974d00720c */ /* 0x000fe40003f84070 */
[--C-:B------:R-:W-:Y:S01]  /*4670*/  @!P0 IMAD.IADD R91, R91, 0x1, -R77.reuse ;  /* 0x000000015b5b8824 */ /* 0x100fe200078e0a4d */
[----:B------:R-:W-:Y:S01]  /*4680*/  ISETP.GT.U32.AND P0, PT, R77, R93, PT ;  /* 0x0000005d4d00720c */ /* 0x000fe20003f04070 */
        /* <DEDUP_REMOVED lines=17> */
[----:B------:R-:W-:Y:S02]  /*47a0*/  ISETP.GT.U32.AND P4, PT, R77, R148, PT ;  /* 0x000000944d00720c */ /* 0x000fe40003f84070 */
[--C-:B------:R-:W-:Y:S01]  /*47b0*/  @!P0 IMAD.IADD R97, R97, 0x1, -R77.reuse ;  /* 0x0000000161618824 */ /* 0x100fe200078e0a4d */
[C---:B------:R-:W-:Y:S01]  /*47c0*/  ISETP.GT.U32.AND P0, PT, R77.reuse, R99, PT ;  /* 0x000000634d00720c */ /* 0x040fe20003f04070 */
        /* <DEDUP_REMOVED lines=19> */
[----:B------:R-:W-:Y:S01]  /*4900*/  ISETP.GT.U32.AND P0, PT, R77, R110, PT ;  /* 0x0000006e4d00720c */ /* 0x000fe20003f04070 */
[--C-:B------:R-:W-:Y:S01]  /*4910*/  @!P3 IMAD.IADD R145, R145, 0x1, -R77.reuse ;  /* 0x000000019191b824 */ /* 0x100fe200078e0a4d */
[C---:B------:R-:W-:Y:S02]  /*4920*/  ISETP.GT.U32.AND P3, PT, R77.reuse, R143, PT ;  /* 0x0000008f4d00720c */ /* 0x040fe40003f64070 */
[----:B------:R-:W-:Y:S01]  /*4930*/  ISETP.GT.U32.AND P6, PT, R77, R87, PT ;  /* 0x000000574d00720c */ /* 0x000fe20003fc4070 */
[----:B------:R-:W-:-:S03]  /*4940*/  @!P2 IMAD.IADD R141, R141, 0x1, -R77 ;  /* 0x000000018d8da824 */ /* 0x000fc600078e0a4d */
[--C-:B------:R-:W-:Y:S01]  /*4950*/  @!P5 IMAD.IADD R138, R138, 0x1, -R77.reuse ;  /* 0x000000018a8ad824 */ /* 0x100fe200078e0a4d */
[----:B------:R-:W-:Y:S01]  /*4960*/  ISETP.GT.U32.AND P5, PT, R77, R108, PT ;  /* 0x0000006c4d00720c */ /* 0x000fe20003fa4070 */
[--C-:B------:R-:W-:Y:S01]  /*4970*/  @!P4 IMAD.IADD R139, R139, 0x1, -R77.reuse ;  /* 0x000000018b8bc824 */ /* 0x100fe200078e0a4d */
[C---:B------:R-:W-:Y:S02]  /*4980*/  ISETP.GT.U32.AND P4, PT, R77.reuse, R107, PT ;  /* 0x0000006b4d00720c */ /* 0x040fe40003f84070 */
[--C-:B------:R-:W-:Y:S01]  /*4990*/  @!P0 IMAD.IADD R110, R110, 0x1, -R77.reuse ;  /* 0x000000016e6e8824 */ /* 0x100fe200078e0a4d */
[C---:B------:R-:W-:Y:S02]  /*49a0*/  ISETP.GT.U32.AND P0, PT, R77.reuse, R105, PT ;  /* 0x000000694d00720c */ /* 0x040fe40003f04070 */
[----:B------:R-:W-:Y:S01]  /*49b0*/  ISETP.GT.U32.AND P2, PT, R77, R111, PT ;  /* 0x0000006f4d00720c */ /* 0x000fe20003f44070 */
[--C-:B------:R-:W-:Y:S01]  /*49c0*/  @!P3 IMAD.IADD R143, R143, 0x1, -R77.reuse ;  /* 0x000000018f8fb824 */ /* 0x100fe200078e0a4d */
[----:B------:R-:W-:Y:S01]  /*49d0*/  ISETP.GT.U32.AND P3, PT, R77, R109, PT ;  /* 0x0000006d4d00720c */ /* 0x000fe20003f64070 */
[----:B------:R-:W-:-:S03]  /*49e0*/  @!P6 IMAD.IADD R87, R87, 0x1, -R77 ;  /* 0x000000015757e824 */ /* 0x000fc600078e0a4d */
[--C-:B------:R-:W-:Y:S01]  /*49f0*/  @!P5 IMAD.IADD R108, R108, 0x1, -R77.reuse ;  /* 0x000000016c6cd824 */ /* 0x100fe200078e0a4d */
[----:B------:R-:W-:Y:S01]  /*4a00*/  ISETP.GT.U32.AND P5, PT, R77, R103, PT ;  /* 0x000000674d00720c */ /* 0x000fe20003fa4070 */
        /* <DEDUP_REMOVED lines=25> */
[C---:B------:R-:W-:Y:S01]  /*4ba0*/  ISETP.GT.U32.AND P2, PT, R77.reuse, R117, PT ;  /* 0x000000754d00720c */ /* 0x040fe20003f44070 */
        /* <DEDUP_REMOVED lines=105> */
[----:B------:R-:W-:Y:S02]  /*5240*/  ISETP.GE.AND P4, PT, R83, RZ, PT ;  /* 0x000000ff5300720c */ /* 0x000fe40003f86270 */
[--C-:B------:R-:W-:Y:S01]  /*5250*/  @!P0 IMAD.IADD R104, R104, 0x1, -R77.reuse ;  /* 0x0000000168688824 */ /* 0x100fe200078e0a4d */
[----:B------:R-:W-:Y:S01]  /*5260*/  PLOP3.LUT P0, PT, PT, PT, UP1, 0x80, 0x8 ;  /* 0x000000000008781c */ /* 0x000fe20003f0f018 */
[--C-:B------:R-:W-:Y:S01]  /*5270*/  @!P2 IMAD.IADD R110, R110, 0x1, -R77.reuse ;  /* 0x000000016e6ea824 */ /* 0x100fe200078e0a4d */
[----:B------:R-:W-:Y:S02]  /*5280*/  LOP3.LUT R83, R100, 0x74, RZ, 0xfc, !PT ;  /* 0x0000007464537812 */ /* 0x000fe400078efcff */
[----:B------:R-:W-:Y:S01]  /*5290*/  ISETP.GT.U32.AND P2, PT, R77, R105, PT ;  /* 0x000000694d00720c */ /* 0x000fe20003f44070 */
[----:B------:R-:W-:Y:S01]  /*52a0*/  @!P3 IMAD.IADD R108, R108, 0x1, -R77 ;  /* 0x000000016c6cb824 */ /* 0x000fe200078e0a4d */
[----:B------:R-:W-:-:S02]  /*52b0*/  ISETP.LT.AND P0, PT, R83, UR22, P0 ;  /* 0x0000001653007c0c */ /* 0x000fc40008701270 */
[----:B------:R-:W-:Y:S01]  /*52c0*/  ISETP.GE.AND P3, PT, R85, RZ, PT ;  /* 0x000000ff5500720c */ /* 0x000fe20003f66270 */
[----:B------:R-:W-:Y:S01]  /*52d0*/  IMAD.MOV.U32 R85, RZ, RZ, R190 ;  /* 0x000000ffff557224 */ /* 0x000fe200078e00be */
[----:B------:R-:W-:Y:S01]  /*52e0*/  IADD3 R190, P6, PT, R189, R137, RZ ;  /* 0x00000089bdbe7210 */ /* 0x000fe20007fde0ff */
[----:B------:R-:W-:Y:S01]  /*52f0*/  @!P5 IMAD.IADD R103, R103, 0x1, -R77 ;  /* 0x000000016767d824 */ /* 0x000fe200078e0a4d */
[----:B------:R-:W-:Y:S01]  /*5300*/  ISETP.GT.U32.AND P5, PT, R77, R102, PT ;  /* 0x000000664d00720c */ /* 0x000fe20003fa4070 */
[----:B0-----:R-:W-:Y:S01]  /*5310*/  IMAD.MOV.U32 R181, RZ, RZ, R241 ;  /* 0x000000ffffb57224 */ /* 0x001fe200078e00f1 */
[----:B------:R-:W-:Y:S01]  /*5320*/  LEA.HI.X.SX32 R189, R189, R136, 0x1, P6 ;  /* 0x00000088bdbd7211 */ /* 0x000fe200030f0eff */
[----:B------:R-:W-:Y:S01]  /*5330*/  IMAD.MOV.U32 R180, RZ, RZ, R240 ;  /* 0x000000ffffb47224 */ /* 0x000fe200078e00f0 */
[----:B------:R-:W-:Y:S01]  /*5340*/  PRMT R228, RZ, 0x7610, R228 ;  /* 0x00007610ffe47816 */ /* 0x000fe200000000e4 */
[----:B------:R-:W-:Y:S01]  /*5350*/  @!P2 IMAD.IADD R105, R105, 0x1, -R77 ;  /* 0x000000016969a824 */ /* 0x000fe200078e0a4d */
[----:B------:R-:W-:Y:S01]  /*5360*/  ISETP.GE.AND P2, PT, R81, RZ, PT ;  /* 0x000000ff5100720c */ /* 0x000fe20003f46270 */
[----:B------:R-:W-:Y:S01]  /*5370*/  IMAD.MOV.U32 R81, RZ, RZ, R180 ;  /* 0x000000ffff517224 */ /* 0x000fe200078e00b4 */
[----:B------:R-:W2:Y:S01]  /*5380*/  LDL.LU R241, [R1+0x1c0] ;  /* 0x0001c00001f17983 */ /* 0x000ea20000300800 */
[----:B------:R-:W-:-:S02]  /*5390*/  IMAD.MOV.U32 R83, RZ, RZ, R181 ;  /* 0x000000ffff537224 */ /* 0x000fc400078e00b5 */
[----:B------:R-:W-:Y:S01]  /*53a0*/  @P0 IMAD.MOV.U32 R180, RZ, RZ, R190 ;  /* 0x000000ffffb40224 */ /* 0x000fe200078e00be */
[----:B------:R-:W2:Y:S01]  /*53b0*/  LDL.LU R240, [R1+0x1bc] ;  /* 0x0001bc0001f07983 */ /* 0x000ea20000300800 */
[----:B------:R-:W-:Y:S01]  /*53c0*/  @P0 IMAD.MOV.U32 R181, RZ, RZ, R189 ;  /* 0x000000ffffb50224 */ /* 0x000fe200078e00bd */
[----:B------:R-:W-:Y:S01]  /*53d0*/  ISETP.GE.AND P6, PT, R0, RZ, PT ;  /* 0x000000ff0000720c */ /* 0x000fe20003fc6270 */
[----:B------:R-:W-:-:S03]  /*53e0*/  @!P5 IMAD.IADD R102, R102, 0x1, -R77 ;  /* 0x000000016666d824 */ /* 0x000fc600078e0a4d */
[----:B------:R0:W2:Y:S01]  /*53f0*/  @P0 LDG.E.U8 R228, desc[UR20][R180.64] ;  /* 0x00000014b4e40981 */ /* 0x0000a2000c1e1100 */
[----:B------:R-:W-:Y:S01]  /*5400*/  ISETP.GE.AND P5, PT, R193, RZ, PT ;  /* 0x000000ffc100720c */ /* 0x000fe20003fa6270 */
[----:B------:R-:W-:Y:S01]  /*5410*/  IMAD.U32 R77, RZ, RZ, UR12 ;  /* 0x0000000cff4d7e24 */ /* 0x000fe2000f8e00ff */
[----:B------:R-:W-:Y:S01]  /*5420*/  PLOP3.LUT P0, PT, PT, PT, UP1, 0x80, 0x8 ;  /* 0x000000000008781c */ /* 0x000fe20003f0f018 */
[----:B0-----:R-:W-:Y:S02]  /*5430*/  IMAD.MOV.U32 R180, RZ, RZ, R242 ;  /* 0x000000ffffb47224 */ /* 0x001fe400078e00f2 */
[----:B------:R-:W-:Y:S01]  /*5440*/  IMAD R79, R77, 0x2, R79 ;  /* 0x000000024d4f7824 */ /* 0x000fe200078e024f */
[----:B------:R-:W-:Y:S01]  /*5450*/  PRMT R223, RZ, 0x7610, R223 ;  /* 0x00007610ffdf7816 */ /* 0x000fe200000000df */
[----:B------:R-:W-:Y:S01]  /*5460*/  IMAD.MOV.U32 R193, RZ, RZ, R180 ;  /* 0x000000ffffc17224 */ /* 0x000fe200078e00b4 */
[----:B------:R-:W-:Y:S01]  /*5470*/  LOP3.LUT R180, R100, 0x7c, RZ, 0xfc, !PT ;  /* 0x0000007c64b47812 */ /* 0x000fe200078efcff */
[----:B------:R-:W-:Y:S01]  /*5480*/  IMAD.MOV.U32 R181, RZ, RZ, R243 ;  /* 0x000000ffffb57224 */ /* 0x000fe200078e00f3 */
[----:B------:R-:W2:Y:S02]  /*5490*/  LDL.LU R242, [R1+0x1b8] ;  /* 0x0001b80001f27983 */ /* 0x000ea40000300800 */
[----:B------:R-:W-:Y:S01]  /*54a0*/  ISETP.LT.AND P0, PT, R180, UR22, P0 ;  /* 0x00000016b4007c0c */ /* 0x000fe20008701270 */
[----:B------:R-:W-:Y:S01]  /*54b0*/  @!P6 IMAD.MOV R112, RZ, RZ, -R112 ;  /* 0x000000ffff70e224 */ /* 0x000fe200078e0a70 */
[C---:B------:R-:W-:Y:S01]  /*54c0*/  IADD3 R180, P6, PT, R79.reuse, R137, RZ ;  /* 0x000000894fb47210 */ /* 0x040fe20007fde0ff */
[----:B------:R-:W-:Y:S01]  /*54d0*/  IMAD.MOV.U32 R77, RZ, RZ, R181 ;  /* 0x000000ffff4d7224 */ /* 0x000fe200078e00b5 */
[----:B------:R-:W2:Y:S02]  /*54e0*/  LDL.LU R243, [R1+0x1b4] ;  /* 0x0001b40001f37983 */ /* 0x000ea40000300800 */
[----:B------:R-:W-:-:S02]  /*54f0*/  LEA.HI.X.SX32 R181, R79, R136, 0x1, P6 ;  /* 0x000000884fb57211 */ /* 0x000fc400030f0eff */
[----:B------:R-:W-:Y:S01]  /*5500*/  ISETP.GE.AND P6, PT, R113, RZ, PT ;  /* 0x000000ff7100720c */ /* 0x000fe20003fc6270 */
[----:B------:R-:W-:Y:S02]  /*5510*/  IMAD.MOV.U32 R113, RZ, RZ, R244 ;  /* 0x000000ffff717224 */ /* 0x000fe400078e00f4 */
[----:B------:R-:W-:Y:S02]  /*5520*/  IMAD.MOV.U32 R79, RZ, RZ, R245 ;  /* 0x000000ffff4f7224 */ /* 0x000fe400078e00f5 */
[----:B------:R-:W2:Y:S04]  /*5530*/  LDL.LU R245, [R1+0x1b0] ;  /* 0x0001b00001f57983 */ /* 0x000ea80000300800 */
[----:B------:R0:W-:Y:S04]  /*5540*/  STL [R1+0x12c], R180 ;  /* 0x00012cb401007387 */ /* 0x0001e80000100800 */
[----:B------:R0:W2:Y:S01]  /*5550*/  @P0 LDG.E.U8 R223, desc[UR20][R180.64] ;  /* 0x00000014b4df0981 */ /* 0x0000a2000c1e1100 */
[----:B------:R-:W-:Y:S01]  /*5560*/  PLOP3.LUT P0, PT, PT, PT, UP1, 0x80, 0x8 ;  /* 0x000000000008781c */ /* 0x000fe20003f0f018 */
[----:B0-----:R-:W-:-:S02]  /*5570*/  IMAD.MOV.U32 R180, RZ, RZ, R113 ;  /* 0x000000ffffb47224 */ /* 0x001fc400078e0071 */
[----:B------:R-:W-:-:S04]  /*5580*/  IMAD.MOV.U32 R113, RZ, RZ, R87 ;  /* 0x000000ffff717224 */ /* 0x000fc800078e0057 */
[----:B------:R-:W-:Y:S01]  /*5590*/  @!P5 IMAD.MOV R113, RZ, RZ, -R113 ;  /* 0x000000ffff71d224 */ /* 0x000fe200078e0a71 */
[----:B------:R-:W-:Y:S01]  /*55a0*/  ISETP.GE.AND P5, PT, R157, RZ, PT ;  /* 0x000000ff9d00720c */ /* 0x000fe20003fa6270 */
[----:B------:R-:W-:Y:S01]  /*55b0*/  IMAD.MOV.U32 R157, RZ, RZ, R77 ;  /* 0x000000ffff9d7224 */ /* 0x000fe200078e004d */
[----:B------:R-:W-:Y:S01]  /*55c0*/  LOP3.LUT R77, R100, 0x6, RZ, 0xfc, !PT ;  /* 0x00000006644d7812 */ /* 0x000fe200078efcff */
[----:B------:R-:W-:-:S03]  /*55d0*/  @!P4 IMAD.MOV R115, RZ, RZ, -R115 ;  /* 0x000000ffff73c224 */ /* 0x000fc600078e0a73 */
[----:B------:R-:W-:Y:S02]  /*55e0*/  ISETP.LT.AND P0, PT, R77, UR22, P0 ;  /* 0x000000164d007c0c */ /* 0x000fe40008701270 */
[C---:B------:R-:W-:Y:S01]  /*55f0*/  IADD3 R77, P4, PT, R78.reuse, R137, RZ ;  /* 0x000000894e4d7210 */ /* 0x040fe20007f9e0ff */
[----:B------:R0:W-:Y:S03]  /*5600*/  STL [R1+0x128], R181 ;  /* 0x000128b501007387 */ /* 0x0001e60000100800 */
[----:B------:R-:W-:Y:S01]  /*5610*/  LEA.HI.X.SX32 R78, R78, R136, 0x1, P4 ;  /* 0x000000884e4e7211 */ /* 0x000fe200020f0eff */
[----:B------:R-:W-:Y:S01]  /*5620*/  @!P3 IMAD.MOV R114, RZ, RZ, -R114 ;  /* 0x000000ffff72b224 */ /* 0x000fe200078e0a72 */
[----:B------:R-:W2:Y:S01]  /*5630*/  LDL.LU R244, [R1+0x1ac] ;  /* 0x0001ac0001f47983 */ /* 0x000ea20000300800 */
[----:B------:R-:W-:Y:S02]  /*5640*/  ISETP.GE.AND P3, PT, R158, RZ, PT ;  /* 0x000000ff9e00720c */ /* 0x000fe40003f66270 */
[----:B------:R-:W-:-:S02]  /*5650*/  ISETP.GE.AND P4, PT, R159, RZ, PT ;  /* 0x000000ff9f00720c */ /* 0x000fc40003f86270 */
[----:B------:R-:W-:Y:S01]  /*5660*/  PRMT R218, RZ, 0x7610, R218 ;  /* 0x00007610ffda7816 */ /* 0x000fe200000000da */
[----:B------:R-:W-:Y:S02]  /*5670*/  @P0 IMAD.MOV.U32 R158, RZ, RZ, R77 ;  /* 0x000000ffff9e0224 */ /* 0x000fe400078e004d */
[----:B------:R-:W-:Y:S02]  /*5680*/  @P0 IMAD.MOV.U32 R159, RZ, RZ, R78 ;  /* 0x000000ffff9f0224 */ /* 0x000fe400078e004e */
[----:B------:R-:W-:Y:S02]  /*5690*/  IMAD.MOV.U32 R87, RZ, RZ, R101 ;  /* 0x000000ffff577224 */ /* 0x000fe400078e0065 */
[----:B------:R-:W-:Y:S01]  /*56a0*/  @!P2 IMAD.MOV R116, RZ, RZ, -R116 ;  /* 0x000000ffff74a224 */ /* 0x000fe200078e0a74 */
[----:B------:R1:W2:Y:S01]  /*56b0*/  @P0 LDG.E.U8 R218, desc[UR20][R158.64] ;  /* 0x000000149eda0981 */ /* 0x0002a2000c1e1100 */
[----:B------:R-:W-:Y:S02]  /*56c0*/  PLOP3.LUT P0, PT, PT, PT, UP1, 0x80, 0x8 ;  /* 0x000000000008781c */ /* 0x000fe40003f0f018 */
[----:B------:R-:W-:Y:S01]  /*56d0*/  ISETP.GE.AND P2, PT, R160, RZ, PT ;  /* 0x000000ffa000720c */ /* 0x000fe20003f46270 */
[----:B------:R-:W-:-:S02]  /*56e0*/  IMAD.MOV.U32 R160, RZ, RZ, R87 ;  /* 0x000000ffffa07224 */ /* 0x000fc400078e0057 */
[----:B------:R-:W-:Y:S02]  /*56f0*/  @!P5 IMAD.MOV R118, RZ, RZ, -R118 ;  /* 0x000000ffff76d224 */ /* 0x000fe400078e0a76 */
[----:B------:R-:W-:Y:S01]  /*5700*/  @!P6 IMAD.MOV R117, RZ, RZ, -R117 ;  /* 0x000000ffff75e224 */ /* 0x000fe200078e0a75 */
[----:B------:R-:W-:Y:S01]  /*5710*/  PRMT R202, RZ, 0x7610, R202 ;  /* 0x00007610ffca7816 */ /* 0x000fe200000000ca */
[----:B------:R-:W-:Y:S01]  /*5720*/  @!P4 IMAD.MOV R120, RZ, RZ, -R120 ;  /* 0x000000ffff78c224 */ /* 0x000fe200078e0a78 */
[----:B-1----:R-:W-:Y:S01]  /*5730*/  LOP3.LUT R159, R100, 0x16, RZ, 0xfc, !PT ;  /* 0x00000016649f7812 */ /* 0x002fe200078efcff */
[----:B------:R-:W-:Y:S01]  /*5740*/  IMAD.MOV.U32 R87, RZ, RZ, R79 ;  /* 0x000000ffff577224 */ /* 0x000fe200078e004f */
[----:B------:R-:W-:Y:S02]  /*5750*/  PRMT R201, RZ, 0x7610, R201 ;  /* 0x00007610ffc97816 */ /* 0x000fe400000000c9 */
[----:B------:R-:W-:Y:S01]  /*5760*/  PRMT R200, RZ, 0x7610, R200 ;  /* 0x00007610ffc87816 */ /* 0x000fe200000000c8 */
[----:B------:R-:W-:Y:S01]  /*5770*/  @!P3 IMAD.MOV R119, RZ, RZ, -R119 ;  /* 0x000000ffff77b224 */ /* 0x000fe200078e0a77 */
[----:B------:R-:W-:Y:S01]  /*5780*/  ISETP.LT.AND P0, PT, R159, UR22, P0 ;  /* 0x000000169f007c0c */ /* 0x000fe20008701270 */
[----:B------:R-:W3:Y:S01]  /*5790*/  LDL.LU R101, [R1+0x1a8] ;  /* 0x0001a80001657983 */ /* 0x000ee20000300800 */
[----:B------:R-:W-:-:S04]  /*57a0*/  IADD3 R79, P5, PT, R80, R137, RZ ;  /* 0x00000089504f7210 */ /* 0x000fc80007fbe0ff */
[----:B------:R-:W-:Y:S02]  /*57b0*/  LEA.HI.X.SX32 R80, R80, R136, 0x1, P5 ;  /* 0x0000008850507211 */ /* 0x000fe400028f0eff */
[----:B------:R-:W-:Y:S01]  /*57c0*/  ISETP.GE.AND P6, PT, R161, RZ, PT ;  /* 0x000000ffa100720c */ /* 0x000fe20003fc6270 */
[----:B------:R-:W-:-:S04]  /*57d0*/  IMAD.MOV.U32 R161, RZ, RZ, R180 ;  /* 0x000000ffffa17224 */ /* 0x000fc800078e00b4 */
[----:B------:R-:W-:Y:S02]  /*57e0*/  @P0 IMAD.MOV.U32 R158, RZ, RZ, R79 ;  /* 0x000000ffff9e0224 */ /* 0x000fe400078e004f */
[----:B------:R-:W-:Y:S01]  /*57f0*/  @P0 IMAD.MOV.U32 R159, RZ, RZ, R80 ;  /* 0x000000ffff9f0224 */ /* 0x000fe200078e0050 */
[----:B------:R-:W-:Y:S01]  /*5800*/  PLOP3.LUT P4, PT, PT, PT, UP1, 0x80, 0x8 ;  /* 0x000000000008781c */ /* 0x000fe20003f8f018 */
[----:B------:R-:W-:Y:S01]  /*5810*/  IMAD.MOV.U32 R180, RZ, RZ, R81 ;  /* 0x000000ffffb47224 */ /* 0x000fe200078e0051 */
[----:B------:R-:W-:Y:S02]  /*5820*/  LOP3.LUT R81, R100, 0x26, RZ, 0xfc, !PT ;  /* 0x0000002664517812 */ /* 0x000fe400078efcff */
[----:B------:R1:W3:Y:S01]  /*5830*/  @P0 LDG.E.U8 R202, desc[UR20][R158.64] ;  /* 0x000000149eca0981 */ /* 0x0002e2000c1e1100 */
[----:B------:R-:W-:Y:S01]  /*5840*/  ISETP.GE.AND P0, PT, R163, RZ, PT ;  /* 0x000000ffa300720c */ /* 0x000fe20003f06270 */
[----:B------:R-:W-:Y:S01]  /*5850*/  @!P6 IMAD.MOV R122, RZ, RZ, -R122 ;  /* 0x000000ffff7ae224 */ /* 0x000fe200078e0a7a */
[----:B------:R-:W-:-:S02]  /*5860*/  ISETP.LT.AND P4, PT, R81, UR22, P4 ;  /* 0x0000001651007c0c */ /* 0x000fc4000a781270 */
[----:B------:R-:W-:Y:S01]  /*5870*/  ISETP.GE.AND P5, PT, R162, RZ, PT ;  /* 0x000000ffa200720c */ /* 0x000fe20003fa6270 */
[----:B------:R-:W-:Y:S01]  /*5880*/  @!P2 IMAD.MOV R121, RZ, RZ, -R121 ;  /* 0x000000ffff79a224 */ /* 0x000fe200078e0a79 */
[----:B------:R-:W-:Y:S02]  /*5890*/  PLOP3.LUT P6, PT, PT, PT, UP1, 0x80, 0x8 ;  /* 0x000000000008781c */ /* 0x000fe40003fcf018 */
[----:B------:R-:W-:Y:S02]  /*58a0*/  LOP3.LUT R162, R100, 0x36, RZ, 0xfc, !PT ;  /* 0x0000003664a27812 */ /* 0x000fe400078efcff */
[----:B------:R-:W-:Y:S02]  /*58b0*/  IADD3 R81, P2, PT, R82, R137, RZ ;  /* 0x0000008952517210 */ /* 0x000fe40007f5e0ff */
[----:B------:R-:W-:Y:S01]  /*58c0*/  ISETP.LT.AND P6, PT, R162, UR22, P6 ;  /* 0x00000016a2007c0c */ /* 0x000fe2000b7c1270 */
[----:B------:R-:W-:Y:S01]  /*58d0*/  IMAD.MOV.U32 R162, RZ, RZ, R161 ;  /* 0x000000ffffa27224 */ /* 0x000fe200078e00a1 */
[----:B------:R-:W-:Y:S01]  /*58e0*/  LEA.HI.X.SX32 R82, R82, R136, 0x1, P2 ;  /* 0x0000008852527211 */ /* 0x000fe200010f0eff */
[----:B------:R-:W-:-:S02]  /*58f0*/  IMAD.MOV.U32 R161, RZ, RZ, R157 ;  /* 0x000000ffffa17224 */ /* 0x000fc400078e009d */
[----:B------:R-:W-:Y:S02]  /*5900*/  @!P0 IMAD.MOV R124, RZ, RZ, -R124 ;  /* 0x000000ffff7c8224 */ /* 0x000fe400078e0a7c */
[----:B------:R-:W-:Y:S01]  /*5910*/  IMAD.MOV.U32 R157, RZ, RZ, R83 ;  /* 0x000000ffff9d7224 */ /* 0x000fe200078e0053 */
[C---:B------:R-:W-:Y:S01]  /*5920*/  IADD3 R83, P0, PT, R84.reuse, R137, RZ ;  /* 0x0000008954537210 */ /* 0x040fe20007f1e0ff */
[----:B-1----:R-:W-:Y:S02]  /*5930*/  @P4 IMAD.MOV.U32 R158, RZ, RZ, R81 ;  /* 0x000000ffff9e4224 */ /* 0x002fe400078e0051 */
[----:B------:R-:W-:Y:S01]  /*5940*/  @P4 IMAD.MOV.U32 R159, RZ, RZ, R82 ;  /* 0x000000ffff9f4224 */ /* 0x000fe200078e0052 */
[----:B------:R-:W-:-:S04]  /*5950*/  LEA.HI.X.SX32 R84, R84, R136, 0x1, P0 ;  /* 0x0000008854547211 */ /* 0x000fc800000f0eff */
[----:B------:R1:W3:Y:S01]  /*5960*/  @P4 LDG.E.U8 R201, desc[UR20][R158.64] ;  /* 0x000000149ec94981 */ /* 0x0002e2000c1e1100 */
[----:B------:R-:W-:Y:S01]  /*5970*/  ISETP.GE.AND P4, PT, R166, RZ, PT ;  /* 0x000000ffa600720c */ /* 0x000fe20003f86270 */
[----:B------:R-:W-:Y:S02]  /*5980*/  IMAD.MOV.U32 R163, RZ, RZ, R160 ;  /* 0x000000ffffa37224 */ /* 0x000fe400078e00a0 */
[----:B------:R-:W-:Y:S02]  /*5990*/  IMAD.MOV.U32 R160, RZ, RZ, R193 ;  /* 0x000000ffffa07224 */ /* 0x000fe400078e00c1 */
[----:B-1----:R-:W-:Y:S02]  /*59a0*/  @P6 IMAD.MOV.U32 R158, RZ, RZ, R83 ;  /* 0x000000ffff9e6224 */ /* 0x002fe400078e0053 */
[----:B------:R-:W-:Y:S02]  /*59b0*/  @P6 IMAD.MOV.U32 R159, RZ, RZ, R84 ;  /* 0x000000ffff9f6224 */ /* 0x000fe400078e0054 */
[----:B------:R-:W-:Y:S01]  /*59c0*/  IMAD.MOV.U32 R193, RZ, RZ, R85 ;  /* 0x000000ffffc17224 */ /* 0x000fe200078e0055 */
[----:B------:R-:W-:-:S02]  /*59d0*/  LOP3.LUT R85, R100, 0x46, RZ, 0xfc, !PT ;  /* 0x0000004664557812 */ /* 0x000fc400078efcff */
[----:B------:R1:W3:Y:S01]  /*59e0*/  @P6 LDG.E.U8 R200, desc[UR20][R158.64] ;  /* 0x000000149ec86981 */ /* 0x0002e2000c1e1100 */
[----:B------:R-:W-:Y:S02]  /*59f0*/  PLOP3.LUT P6, PT, PT, PT, UP1, 0x80, 0x8 ;  /* 0x000000000008781c */ /* 0x000fe40003fcf018 */
[----:B------:R-:W-:Y:S02]  /*5a00*/  ISETP.GE.AND P3, PT, R164, RZ, PT ;  /* 0x000000ffa400720c */ /* 0x000fe40003f66270 */
[----:B------:R-:W-:Y:S01]  /*5a10*/  ISETP.LT.AND P6, PT, R85, UR22, P6 ;  /* 0x0000001655007c0c */ /* 0x000fe2000b7c1270 */
[----:B------:R-:W-:Y:S01]  /*5a20*/  @!P4 IMAD.MOV R127, RZ, RZ, -R127 ;  /* 0x000000ffff7fc224 */ /* 0x000fe200078e0a7f */
[----:B------:R-:W-:-:S04]  /*5a30*/  IADD3 R85, P4, PT, R86, R137, RZ ;  /* 0x0000008956557210 */ /* 0x000fc80007f9e0ff */
[----:B------:R-:W-:Y:S02]  /*5a40*/  LEA.HI.X.SX32 R86, R86, R136, 0x1, P4 ;  /* 0x0000008856567211 */ /* 0x000fe400020f0eff */
[----:B------:R-:W-:-:S03]  /*5a50*/  PRMT R199, RZ, 0x7610, R199 ;  /* 0x00007610ffc77816 */ /* 0x000fc600000000c7 */
[----:B------:R-:W-:Y:S01]  /*5a60*/  @!P3 IMAD.MOV R125, RZ, RZ, -R125 ;  /* 0x000000ffff7db224 */ /* 0x000fe200078e0a7d */
[----:B------:R-:W-:Y:S01]  /*5a70*/  ISETP.GE.AND P3, PT, R175, RZ, PT ;  /* 0x000000ffaf00720c */ /* 0x000fe20003f66270 */
[----:B-1----:R-:W-:Y:S02]  /*5a80*/  @P6 IMAD.MOV.U32 R158, RZ, RZ, R85 ;  /* 0x000000ffff9e6224 */ /* 0x002fe400078e0055 */
[----:B------:R-:W-:Y:S01]  /*5a90*/  @P6 IMAD.MOV.U32 R159, RZ, RZ, R86 ;  /* 0x000000ffff9f6224 */ /* 0x000fe200078e0056 */
[----:B------:R-:W-:Y:S01]  /*5aa0*/  LOP3.LUT R164, R100, 0x56, RZ, 0xfc, !PT ;  /* 0x0000005664a47812 */ /* 0x000fe200078efcff */
[----:B------:R-:W-:-:S03]  /*5ab0*/  @!P5 IMAD.MOV R123, RZ, RZ, -R123 ;  /* 0x000000ffff7bd224 */ /* 0x000fc600078e0a7b */
[----:B------:R1:W3:Y:S01]  /*5ac0*/  @P6 LDG.E.U8 R199, desc[UR20][R158.64] ;  /* 0x000000149ec76981 */ /* 0x0002e2000c1e1100 */
[----:B------:R-:W-:Y:S02]  /*5ad0*/  PLOP3.LUT P6, PT, PT, PT, UP1, 0x80, 0x8 ;  /* 0x000000000008781c */ /* 0x000fe40003fcf018 */
[----:B------:R-:W-:Y:S02]  /*5ae0*/  ISETP.GE.AND P5, PT, R167, RZ, PT ;  /* 0x000000ffa700720c */ /* 0x000fe40003fa6270 */
[----:B------:R-:W-:Y:S01]  /*5af0*/  ISETP.LT.AND P6, PT, R164, UR22, P6 ;  /* 0x00000016a4007c0c */ /* 0x000fe2000b7c1270 */
[----:B------:R-:W-:Y:S02]  /*5b00*/  IMAD.MOV.U32 R164, RZ, RZ, R163 ;  /* 0x000000ffffa47224 */ /* 0x000fe400078e00a3 */
[----:B------:R-:W-:Y:S02]  /*5b10*/  IMAD.MOV.U32 R163, RZ, RZ, R162 ;  /* 0x000000ffffa37224 */ /* 0x000fe400078e00a2 */
[----:B------:R-:W-:-:S02]  /*5b20*/  @!P3 IMAD.MOV R130, RZ, RZ, -R130 ;  /* 0x000000ffff82b224 */ /* 0x000fc400078e0a82 */
[----:B------:R-:W-:Y:S01]  /*5b30*/  IMAD.MOV.U32 R162, RZ, RZ, R87 ;  /* 0x000000ffffa27224 */ /* 0x000fe200078e0057 */
[----:B------:R-:W-:-:S04]  /*5b40*/  IADD3 R87, P3, PT, R88, R137, RZ ;  /* 0x0000008958577210 */ /* 0x000fc80007f7e0ff */
[----:B------:R-:W-:Y:S01]  /*5b50*/  LEA.HI.X.SX32 R88, R88, R136, 0x1, P3 ;  /* 0x0000008858587211 */ /* 0x000fe200018f0eff */
[----:B------:R-:W-:Y:S01]  /*5b60*/  @!P5 IMAD.MOV R128, RZ, RZ, -R128 ;  /* 0x000000ffff80d224 */ /* 0x000fe200078e0a80 */
[----:B------:R-:W-:Y:S01]  /*5b70*/  ISETP.GE.AND P3, PT, R198, RZ, PT ;  /* 0x000000ffc600720c */ /* 0x000fe20003f66270 */
[----:B-1----:R-:W-:Y:S01]  /*5b80*/  @P6 IMAD.MOV.U32 R158, RZ, RZ, R87 ;  /* 0x000000ffff9e6224 */ /* 0x002fe200078e0057 */
[----:B------:R-:W-:Y:S01]  /*5b90*/  PRMT R198, RZ, 0x7610, R198 ;  /* 0x00007610ffc67816 */ /* 0x000fe200000000c6 */
[----:B------:R-:W-:Y:S01]  /*5ba0*/  @P6 IMAD.MOV.U32 R159, RZ, RZ, R88 ;  /* 0x000000ffff9f6224 */ /* 0x000fe200078e0058 */
[----:B------:R-:W-:Y:S02]  /*5bb0*/  ISETP.GE.AND P5, PT, R192, RZ, PT ;  /* 0x000000ffc000720c */ /* 0x000fe40003fa6270 */
[----:B------:R-:W-:Y:S02]  /*5bc0*/  ISETP.GE.AND P2, PT, R165, RZ, PT ;  /* 0x000000ffa500720c */ /* 0x000fe40003f46270 */
[----:B------:R1:W3:Y:S01]  /*5bd0*/  @P6 LDG.E.U8 R198, desc[UR20][R158.64] ;  /* 0x000000149ec66981 */ /* 0x0002e2000c1e1100 */
[----:B------:R-:W-:-:S02]  /*5be0*/  PLOP3.LUT P6, PT, PT, PT, UP1, 0x80, 0x8 ;  /* 0x000000000008781c */ /* 0x000fc40003fcf018 */
[----:B------:R-:W-:Y:S02]  /*5bf0*/  LOP3.LUT R165, R100, 0x66, RZ, 0xfc, !PT ;  /* 0x0000006664a57812 */ /* 0x000fe400078efcff */
[----:B------:R-:W-:Y:S02]  /*5c00*/  ISETP.GE.AND P0, PT, R172, RZ, PT ;  /* 0x000000ffac00720c */ /* 0x000fe40003f06270 */
[----:B------:R-:W-:Y:S02]  /*5c10*/  ISETP.LT.AND P6, PT, R165, UR22, P6 ;  /* 0x00000016a5007c0c */ /* 0x000fe4000b7c1270 */
[----:B------:R-:W-:Y:S01]  /*5c20*/  @!P5 IMAD.MOV R133, RZ, RZ, -R133 ;  /* 0x000000ffff85d224 */ /* 0x000fe200078e0a85 */
[----:B------:R-:W-:-:S04]  /*5c30*/  IADD3 R172, P5, PT, R171, R137, RZ ;  /* 0x00000089abac7210 */ /* 0x000fc80007fbe0ff */
[----:B------:R-:W-:-:S04]  /*5c40*/  LEA.HI.X.SX32 R171, R171, R136, 0x1, P5 ;  /* 0x00000088abab7211 */ /* 0x000fc800028f0eff */
[----:B------:R-:W-:Y:S01]  /*5c50*/  @!P0 IMAD.MOV R129, RZ, RZ, -R129 ;  /* 0x000000ffff818224 */ /* 0x000fe200078e0a81 */
[----:B------:R-:W-:Y:S01]  /*5c60*/  ISETP.GE.AND P0, PT, R197, RZ, PT ;  /* 0x000000ffc500720c */ /* 0x000fe20003f06270 */
[----:B-1----:R-:W-:Y:S01]  /*5c70*/  @P6 IMAD.MOV.U32 R158, RZ, RZ, R172 ;  /* 0x000000ffff9e6224 */ /* 0x002fe200078e00ac */
[----:B------:R-:W-:Y:S01]  /*5c80*/  PRMT R197, RZ, 0x7610, R197 ;  /* 0x00007610ffc57816 */ /* 0x000fe200000000c5 */
[----:B------:R-:W-:Y:S01]  /*5c90*/  @P6 IMAD.MOV.U32 R159, RZ, RZ, R171 ;  /* 0x000000ffff9f6224 */ /* 0x000fe200078e00ab */
[----:B------:R-:W-:-:S04]  /*5ca0*/  LOP3.LUT R100, R100, 0x76, RZ, 0xfc, !PT ;  /* 0x0000007664647812 */ /* 0x000fc800078efcff */
[----:B------:R1:W3:Y:S01]  /*5cb0*/  @P6 LDG.E.U8 R197, desc[UR20][R158.64] ;  /* 0x000000149ec56981 */ /* 0x0002e2000c1e1100 */
[----:B------:R-:W-:-:S04]  /*5cc0*/  PLOP3.LUT P6, PT, PT, PT, UP1, 0x80, 0x8 ;  /* 0x000000000008781c */ /* 0x000fc80003fcf018 */
[----:B------:R-:W-:Y:S02]  /*5cd0*/  ISETP.LT.AND P6, PT, R100, UR22, P6 ;  /* 0x0000001664007c0c */ /* 0x000fe4000b7c1270 */
[----:B------:R-:W0:Y:S01]  /*5ce0*/  S2R R100, SR_TID.X ;  /* 0x0000000000647919 */ /* 0x000e220000002100 */
[----:B------:R-:W-:Y:S01]  /*5cf0*/  @!P2 IMAD.MOV R126, RZ, RZ, -R126 ;  /* 0x000000ffff7ea224 */ /* 0x000fe200078e0a7e */
[----:B------:R-:W-:Y:S01]  /*5d00*/  ISETP.GE.AND P2, PT, R186, RZ, PT ;  /* 0x000000ffba00720c */ /* 0x000fe20003f46270 */
[----:B------:R-:W-:Y:S01]  /*5d10*/  @!P0 IMAD.MOV R134, RZ, RZ, -R134 ;  /* 0x000000ffff868224 */ /* 0x000fe200078e0a86 */
[----:B------:R-:W-:Y:S01]  /*5d20*/  ISETP.GE.AND P0, PT, R217, RZ, PT ;  /* 0x000000ffd900720c */ /* 0x000fe20003f06270 */
[----:B------:R-:W-:Y:S02]  /*5d30*/  @!P3 IMAD.MOV R135, RZ, RZ, -R135 ;  /* 0x000000ffff87b224 */ /* 0x000fe400078e0a87 */
[----:B------:R-:W-:Y:S01]  /*5d40*/  IMAD.MOV.U32 R166, RZ, RZ, R193 ;  /* 0x000000ffffa67224 */ /* 0x000fe200078e00c1 */
[----:B------:R-:W-:-:S04]  /*5d50*/  IADD3 R193, P3, PT, R191, R137, RZ ;  /* 0x00000089bfc17210 */ /* 0x000fc80007f7e0ff */
[----:B------:R-:W-:Y:S01]  /*5d60*/  LEA.HI.X.SX32 R191, R191, R136, 0x1, P3 ;  /* 0x00000088bfbf7211 */ /* 0x000fe200018f0eff */
[----:B-1----:R-:W-:Y:S01]  /*5d70*/  @P6 IMAD.MOV.U32 R158, RZ, RZ, R193 ;  /* 0x000000ffff9e6224 */ /* 0x002fe200078e00c1 */
[----:B------:R-:W-:Y:S01]  /*5d80*/  PRMT R192, RZ, 0x7610, R192 ;  /* 0x00007610ffc07816 */ /* 0x000fe200000000c0 */
[----:B------:R-:W-:Y:S01]  /*5d90*/  @!P2 IMAD.MOV R131, RZ, RZ, -R131 ;  /* 0x000000ffff83a224 */ /* 0x000fe200078e0a83 */
[----:B------:R-:W-:Y:S01]  /*5da0*/  ISETP.GE.AND P2, PT, R209, RZ, PT ;  /* 0x000000ffd100720c */ /* 0x000fe20003f46270 */
[----:B------:R-:W-:Y:S01]  /*5db0*/  @P6 IMAD.MOV.U32 R159, RZ, RZ, R191 ;  /* 0x000000ffff9f6224 */ /* 0x000fe200078e00bf */
[----:B------:R-:W-:Y:S01]  /*5dc0*/  ISETP.GE.AND P4, PT, R187, RZ, PT ;  /* 0x000000ffbb00720c */ /* 0x000fe20003f86270 */
[----:B------:R-:W-:Y:S02]  /*5dd0*/  IMAD.MOV.U32 R209, RZ, RZ, R160 ;  /* 0x000000ffffd17224 */ /* 0x000fe400078e00a0 */
[----:B------:R-:W-:Y:S01]  /*5de0*/  @!P0 IMAD.MOV R156, RZ, RZ, -R156 ;  /* 0x000000ffff9c8224 */ /* 0x000fe200078e0a9c */
[----:B------:R-:W-:Y:S01]  /*5df0*/  PLOP3.LUT P0, PT, PT, PT, UP1, 0x80, 0x8 ;  /* 0x000000000008781c */ /* 0x000fe20003f0f018 */
[----:B------:R1:W3:Y:S01]  /*5e00*/  @P6 LDG.E.U8 R192, desc[UR20][R158.64] ;  /* 0x000000149ec06981 */ /* 0x0002e2000c1e1100 */
[----:B------:R-:W-:-:S02]  /*5e10*/  ISETP.GE.AND P5, PT, R211, RZ, PT ;  /* 0x000000ffd300720c */ /* 0x000fc40003fa6270 */
[----:B0-----:R-:W-:Y:S01]  /*5e20*/  LEA.HI R160, R100, 0xe, RZ, 0x1a ;  /* 0x0000000e64a07811 */ /* 0x001fe200078fd0ff */
[----:B-1----:R-:W-:-:S03]  /*5e30*/  IMAD.MOV.U32 R158, RZ, RZ, R90 ;  /* 0x000000ffff9e7224 */ /* 0x002fc600078e005a */
[C---:B------:R-:W-:Y:S01]  /*5e40*/  ISETP.LT.AND P0, PT, R160.reuse, UR22, P0 ;  /* 0x00000016a0007c0c */ /* 0x040fe20008701270 */
[----:B------:R-:W-:Y:S02]  /*5e50*/  IMAD R90, R160, UR12, RZ ;  /* 0x0000000ca05a7c24 */ /* 0x000fe4000f8e02ff */
[----:B------:R-:W-:Y:S02]  /*5e60*/  IMAD.MOV.U32 R167, RZ, RZ, R157 ;  /* 0x000000ffffa77224 */ /* 0x000fe400078e009d */
[----:B------:R-:W-:Y:S01]  /*5e70*/  IMAD.MOV.U32 R157, RZ, RZ, R89 ;  /* 0x000000ffff9d7224 */ /* 0x000fe200078e0059 */
[----:B------:R-:W-:Y:S01]  /*5e80*/  IADD3 R89, P6, PT, R90, R137, RZ ;  /* 0x000000895a597210 */ /* 0x000fe20007fde0ff */
[----:B------:R-:W-:Y:S01]  /*5e90*/  @!P4 IMAD.MOV R132, RZ, RZ, -R132 ;  /* 0x000000ffff84c224 */ /* 0x000fe200078e0a84 */
[----:B------:R-:W-:Y:S02]  /*5ea0*/  ISETP.GE.AND P4, PT, R210, RZ, PT ;  /* 0x000000ffd200720c */ /* 0x000fe40003f86270 */
[----:B------:R-:W-:Y:S01]  /*5eb0*/  LEA.HI.X.SX32 R90, R90, R136, 0x1, P6 ;  /* 0x000000885a5a7211 */ /* 0x000fe200030f0eff */
[----:B------:R-:W-:Y:S01]  /*5ec0*/  IMAD.MOV.U32 R165, RZ, RZ, R161 ;  /* 0x000000ffffa57224 */ /* 0x000fe200078e00a1 */
[----:B------:R-:W-:Y:S01]  /*5ed0*/  PRMT R187, RZ, 0x7610, R187 ;  /* 0x00007610ffbb7816 */ /* 0x000fe200000000bb */
[----:B------:R-:W-:Y:S01]  /*5ee0*/  @!P5 IMAD.MOV R155, RZ, RZ, -R155 ;  /* 0x000000ffff9bd224 */ /* 0x000fe200078e0a9b */
[----:B------:R-:W-:Y:S01]  /*5ef0*/  ISETP.GE.AND P5, PT, R221, RZ, PT ;  /* 0x000000ffdd00720c */ /* 0x000fe20003fa6270 */
[----:B------:R-:W-:-:S02]  /*5f00*/  @P0 IMAD.MOV.U32 R160, RZ, RZ, R89 ;  /* 0x000000ffffa00224 */ /* 0x000fc400078e0059 */
[----:B------:R-:W-:Y:S01]  /*5f10*/  @P0 IMAD.MOV.U32 R161, RZ, RZ, R90 ;  /* 0x000000ffffa10224 */ /* 0x000fe200078e005a */
[----:B------:R-:W-:Y:S01]  /*5f20*/  LEA.HI R210, R100, 0x1e, RZ, 0x1a ;  /* 0x0000001e64d27811 */ /* 0x000fe200078fd0ff */
[----:B------:R-:W-:-:S03]  /*5f30*/  IMAD.MOV.U32 R159, RZ, RZ, R92 ;  /* 0x000000ffff9f7224 */ /* 0x000fc600078e005c */
[----:B------:R0:W3:Y:S01]  /*5f40*/  @P0 LDG.E.U8 R187, desc[UR20][R160.64] ;  /* 0x00000014a0bb0981 */ /* 0x0000e2000c1e1100 */
[----:B------:R-:W-:Y:S01]  /*5f50*/  PLOP3.LUT P0, PT, PT, PT, UP1, 0x80, 0x8 ;  /* 0x000000000008781c */ /* 0x000fe20003f0f018 */
[----:B------:R-:W-:Y:S01]  /*5f60*/  @!P4 IMAD.MOV R158, RZ, RZ, -R158 ;  /* 0x000000ffff9ec224 */ /* 0x000fe200078e0a9e */
[----:B------:R-:W-:Y:S01]  /*5f70*/  ISETP.GE.AND P4, PT, R222, RZ, PT ;  /* 0x000000ffde00720c */ /* 0x000fe20003f86270 */
[C---:B------:R-:W-:Y:S01]  /*5f80*/  IMAD R92, R210.reuse, UR12, RZ ;  /* 0x0000000cd25c7c24 */ /* 0x040fe2000f8e02ff */
[----:B------:R-:W-:Y:S01]  /*5f90*/  ISETP.LT.AND P0, PT, R210, UR22, P0 ;  /* 0x00000016d2007c0c */ /* 0x000fe20008701270 */
[----:B------:R-:W-:Y:S02]  /*5fa0*/  @!P5 IMAD.MOV R154, RZ, RZ, -R154 ;  /* 0x000000ffff9ad224 */ /* 0x000fe400078e0a9a */
[----:B0-----:R-:W-:Y:S01]  /*5fb0*/  IMAD.MOV.U32 R160, RZ, RZ, R91 ;  /* 0x000000ffffa07224 */ /* 0x001fe200078e005b */
[----:B------:R-:W-:Y:S01]  /*5fc0*/  IADD3 R91, P5, PT, R92, R137, RZ ;  /* 0x000000895c5b7210 */ /* 0x000fe20007fbe0ff */
[----:B------:R-:W-:Y:S01]  /*5fd0*/  @!P2 IMAD.MOV R157, RZ, RZ, -R157 ;  /* 0x000000ffff9da224 */ /* 0x000fe200078e0a9d */
[----:B------:R-:W-:-:S02]  /*5fe0*/  ISETP.GE.AND P2, PT, R220, RZ, PT ;  /* 0x000000ffdc00720c */ /* 0x000fc40003f46270 */
[----:B------:R-:W-:-:S03]  /*5ff0*/  LEA.HI.X.SX32 R92, R92, R136, 0x1, P5 ;  /* 0x000000885c5c7211 */ /* 0x000fc600028f0eff */
[----:B------:R-:W-:Y:S01]  /*6000*/  @!P4 IMAD.MOV R160, RZ, RZ, -R160 ;  /* 0x000000ffffa0c224 */ /* 0x000fe200078e0aa0 */
[----:B------:R-:W-:Y:S01]  /*6010*/  ISETP.GE.AND P3, PT, R219, RZ, PT ;  /* 0x000000ffdb00720c */ /* 0x000fe20003f66270 */
[----:B------:R-:W-:Y:S01]  /*6020*/  IMAD.MOV.U32 R217, RZ, RZ, R163 ;  /* 0x000000ffffd97224 */ /* 0x000fe200078e00a3 */
[----:B------:R-:W-:Y:S01]  /*6030*/  PRMT R186, RZ, 0x7610, R186 ;  /* 0x00007610ffba7816 */ /* 0x000fe200000000ba */
[----:B------:R-:W-:Y:S01]  /*6040*/  IMAD.MOV.U32 R219, RZ, RZ, R162 ;  /* 0x000000ffffdb7224 */ /* 0x000fe200078e00a2 */
[----:B------:R-:W-:Y:S01]  /*6050*/  ISETP.GE.AND P4, PT, R226, RZ, PT ;  /* 0x000000ffe200720c */ /* 0x000fe20003f86270 */
[----:B------:R-:W-:Y:S02]  /*6060*/  @P0 IMAD.MOV.U32 R162, RZ, RZ, R91 ;  /* 0x000000ffffa20224 */ /* 0x000fe400078e005b */
[----:B------:R-:W-:Y:S01]  /*6070*/  @P0 IMAD.MOV.U32 R163, RZ, RZ, R92 ;  /* 0x000000ffffa30224 */ /* 0x000fe200078e005c */
[----:B------:R-:W-:Y:S01]  /*6080*/  ISETP.GE.AND P6, PT, R224, RZ, PT ;  /* 0x000000ffe000720c */ /* 0x000fe20003fc6270 */
[----:B------:R-:W-:Y:S01]  /*6090*/  IMAD.MOV.U32 R211, RZ, RZ, R164 ;  /* 0x000000ffffd37224 */ /* 0x000fe200078e00a4 */
[----:B------:R-:W-:-:S02]  /*60a0*/  LEA.HI R164, R100, 0x2e, RZ, 0x1a ;  /* 0x0000002e64a47811 */ /* 0x000fc400078fd0ff */
[----:B------:R0:W3:Y:S01]  /*60b0*/  @P0 LDG.E.U8 R186, desc[UR20][R162.64] ;  /* 0x00000014a2ba0981 */ /* 0x0000e2000c1e1100 */
[----:B------:R-:W-:Y:S01]  /*60c0*/  PLOP3.LUT P0, PT, PT, PT, UP1, 0x80, 0x8 ;  /* 0x000000000008781c */ /* 0x000fe20003f0f018 */
[----:B------:R-:W-:Y:S01]  /*60d0*/  @!P2 IMAD.MOV R153, RZ, RZ, -R153 ;  /* 0x000000ffff99a224 */ /* 0x000fe200078e0a99 */
[----:B------:R-:W-:Y:S01]  /*60e0*/  ISETP.GE.AND P2, PT, R227, RZ, PT ;  /* 0x000000ffe300720c */ /* 0x000fe20003f46270 */
[----:B------:R-:W-:Y:S01]  /*60f0*/  IMAD.MOV.U32 R161, RZ, RZ, R94 ;  /* 0x000000ffffa17224 */ /* 0x000fe200078e005e */
[C---:B------:R-:W-:Y:S01]  /*6100*/  ISETP.LT.AND P0, PT, R164.reuse, UR22, P0 ;  /* 0x00000016a4007c0c */ /* 0x040fe20008701270 */
[----:B------:R-:W-:Y:S02]  /*6110*/  IMAD R94, R164, UR12, RZ ;  /* 0x0000000ca45e7c24 */ /* 0x000fe4000f8e02ff */
[----:B0-----:R-:W-:-:S04]  /*6120*/  IMAD.MOV.U32 R162, RZ, RZ, R93 ;  /* 0x000000ffffa27224 */ /* 0x001fc800078e005d */
[----:B------:R-:W-:Y:S01]  /*6130*/  @!P4 IMAD.MOV R162, RZ, RZ, -R162 ;  /* 0x000000ffffa2c224 */ /* 0x000fe200078e0aa2 */
[----:B------:R-:W-:Y:S01]  /*6140*/  IADD3 R93, P4, PT, R94, R137, RZ ;  /* 0x000000895e5d7210 */ /* 0x000fe20007f9e0ff */
[----:B------:R-:W-:Y:S01]  /*6150*/  @!P6 IMAD.MOV R152, RZ, RZ, -R152 ;  /* 0x000000ffff98e224 */ /* 0x000fe200078e0a98 */
[----:B------:R-:W-:Y:S01]  /*6160*/  ISETP.GE.AND P6, PT, R230, RZ, PT ;  /* 0x000000ffe600720c */ /* 0x000fe20003fc6270 */
        /* <DEDUP_REMOVED lines=10> */
[----:B------:R-:W-:-:S03]  /*6210*/  @!P6 IMAD.MOV R149, RZ, RZ, -R149 ;  /* 0x000000ffff95e224 */ /* 0x000fc600078e0a95 */
[----:B------:R0:W4:Y:S01]  /*6220*/  @P0 LDG.E.U8 R181, desc[UR20][R164.64] ;  /* 0x00000014a4b50981 */ /* 0x000122000c1e1100 */
[----:B------:R-:W-:Y:S01]  /*6230*/  PLOP3.LUT P0, PT, PT, PT, UP1, 0x80, 0x8 ;  /* 0x000000000008781c */ /* 0x000fe20003f0f018 */
[----:B------:R-:W-:Y:S01]  /*6240*/  @!P3 IMAD.MOV R151, RZ, RZ, -R151 ;  /* 0x000000ffff97b224 */ /* 0x000fe200078e0a97 */
[----:B------:R-:W-:Y:S01]  /*6250*/  ISETP.GE.AND P6, PT, R237, RZ, PT ;  /* 0x000000ffed00720c */ /* 0x000fe20003fc6270 */
[----:B------:R-:W-:Y:S01]  /*6260*/  IMAD.MOV.U32 R163, RZ, RZ, R96 ;  /* 0x000000ffffa37224 */ /* 0x000fe200078e0060 */
[----:B------:R-:W-:Y:S01]  /*6270*/  ISETP.GE.AND P3, PT, R233, RZ, PT ;  /* 0x000000ffe900720c */ /* 0x000fe20003f66270 */
[C---:B------:R-:W-:Y:S01]  /*6280*/  IMAD R96, R220.reuse, UR12, RZ ;  /* 0x0000000cdc607c24 */ /* 0x040fe2000f8e02ff */
[----:B------:R-:W-:Y:S01]  /*6290*/  ISETP.LT.AND P0, PT, R220, UR22, P0 ;  /* 0x00000016dc007c0c */ /* 0x000fe20008701270 */
[----:B0-----:R-:W-:-:S04]  /*62a0*/  IMAD.MOV.U32 R164, RZ, RZ, R95 ;  /* 0x000000ffffa47224 */ /* 0x001fc800078e005f */
[----:B------:R-:W-:Y:S01]  /*62b0*/  @!P2 IMAD.MOV R164, RZ, RZ, -R164 ;  /* 0x000000ffffa4a224 */ /* 0x000fe200078e0aa4 */
[----:B------:R-:W-:Y:S01]  /*62c0*/  IADD3 R95, P2, PT, R96, R137, RZ ;  /* 0x00000089605f7210 */ /* 0x000fe20007f5e0ff */
[----:B------:R-:W-:-:S03]  /*62d0*/  IMAD.MOV.U32 R224, RZ, RZ, R219 ;  /* 0x000000ffffe07224 */ /* 0x000fc600078e00db */
[----:B------:R-:W-:Y:S01]  /*62e0*/  LEA.HI.X.SX32 R96, R96, R136, 0x1, P2 ;  /* 0x0000008860607211 */ /* 0x000fe200010f0eff */
[----:B------:R-:W-:Y:S01]  /*62f0*/  IMAD.MOV.U32 R221, RZ, RZ, R217 ;  /* 0x000000ffffdd7224 */ /* 0x000fe200078e00d9 */
[----:B------:R-:W-:Y:S01]  /*6300*/  PRMT R175, RZ, 0x7610, R175 ;  /* 0x00007610ffaf7816 */ /* 0x000fe200000000af */
[----:B------:R-:W-:Y:S02]  /*6310*/  IMAD.MOV.U32 R219, RZ, RZ, R209 ;  /* 0x000000ffffdb7224 */ /* 0x000fe400078e00d1 */
[----:B------:R-:W-:Y:S01]  /*6320*/  @!P6 IMAD.MOV R147, RZ, RZ, -R147 ;  /* 0x000000ffff93e224 */ /* 0x000fe200078e0a93 */
[----:B--2---:R-:W-:Y:S01]  /*6330*/  ISETP.GE.AND P6, PT, R240, RZ, PT ;  /* 0x000000fff000720c */ /* 0x004fe20003fc6270 */
[----:B------:R-:W-:Y:S01]  /*6340*/  @!P3 IMAD.MOV R150, RZ, RZ, -R150 ;  /* 0x000000ffff96b224 */ /* 0x000fe200078e0a96 */
[----:B------:R-:W-:Y:S01]  /*6350*/  ISETP.GE.AND P3, PT, R236, RZ, PT ;  /* 0x000000ffec00720c */ /* 0x000fe20003f66270 */
[----:B------:R-:W-:Y:S02]  /*6360*/  IMAD.MOV.U32 R217, RZ, RZ, R167 ;  /* 0x000000ffffd97224 */ /* 0x000fe400078e00a7 */
[----:B------:R-:W-:-:S02]  /*6370*/  IMAD.MOV.U32 R209, RZ, RZ, R166 ;  /* 0x000000ffffd17224 */ /* 0x000fc400078e00a6 */
[----:B------:R-:W-:Y:S02]  /*6380*/  @P0 IMAD.MOV.U32 R166, RZ, RZ, R95 ;  /* 0x000000ffffa60224 */ /* 0x000fe400078e005f */
[----:B------:R-:W-:Y:S01]  /*6390*/  @P0 IMAD.MOV.U32 R167, RZ, RZ, R96 ;  /* 0x000000ffffa70224 */ /* 0x000fe200078e0060 */
[C---:B------:R-:W-:Y:S01]  /*63a0*/  LEA.HI R225, R100.reuse, 0x5e, RZ, 0x1a ;  /* 0x0000005e64e17811 */ /* 0x040fe200078fd0ff */
[----:B------:R-:W-:Y:S01]  /*63b0*/  IMAD.MOV.U32 R220, RZ, RZ, R210 ;  /* 0x000000ffffdc7224 */ /* 0x000fe200078e00d2 */
[----:B------:R-:W-:Y:S02]  /*63c0*/  LEA.HI R210, R100, 0x4e, RZ, 0x1a ;  /* 0x0000004e64d27811 */ /* 0x000fe400078fd0ff */
[----:B------:R-:W-:Y:S01]  /*63d0*/  ISETP.GE.AND P5, PT, R229, RZ, PT ;  /* 0x000000ffe500720c */ /* 0x000fe20003fa6270 */
[----:B------:R0:W2:Y:S01]  /*63e0*/  @P0 LDG.E.U8 R175, desc[UR20][R166.64] ;  /* 0x00000014a6af0981 */ /* 0x0000a2000c1e1100 */
[----:B------:R-:W-:Y:S01]  /*63f0*/  PLOP3.LUT P0, PT, PT, PT, UP1, 0x80, 0x8 ;  /* 0x000000000008781c */ /* 0x000fe20003f0f018 */
[----:B------:R-:W-:-:S03]  /*6400*/  IMAD R100, R225, UR12, RZ ;  /* 0x0000000ce1647c24 */ /* 0x000fc6000f8e02ff */
[C---:B------:R-:W-:Y:S01]  /*6410*/  ISETP.LT.AND P0, PT, R210.reuse, UR22, P0 ;  /* 0x00000016d2007c0c */ /* 0x040fe20008701270 */
[----:B------:R-:W-:Y:S02]  /*6420*/  @!P6 IMAD.MOV R144, RZ, RZ, -R144 ;  /* 0x000000ffff90e224 */ /* 0x000fe400078e0a90 */
[----:B0-----:R-:W-:Y:S02]  /*6430*/  IMAD.MOV.U32 R166, RZ, RZ, R98 ;  /* 0x000000ffffa67224 */ /* 0x001fe400078e0062 */
[----:B------:R-:W-:Y:S02]  /*6440*/  IMAD R98, R210, UR12, RZ ;  /* 0x0000000cd2627c24 */ /* 0x000fe4000f8e02ff */
[----:B------:R-:W-:Y:S01]  /*6450*/  IMAD.MOV.U32 R167, RZ, RZ, R99 ;  /* 0x000000ffffa77224 */ /* 0x000fe200078e0063 */
[-C--:B------:R-:W-:Y:S01]  /*6460*/  IADD3 R99, P6, PT, R100, R137.reuse, RZ ;  /* 0x0000008964637210 */ /* 0x080fe20007fde0ff */
[----:B------:R-:W-:Y:S01]  /*6470*/  IMAD.MOV.U32 R165, RZ, RZ, R97 ;  /* 0x000000ffffa57224 */ /* 0x000fe200078e0061 */
[----:B------:R-:W-:Y:S01]  /*6480*/  ISETP.GE.AND P4, PT, R234, RZ, PT ;  /* 0x000000ffea00720c */ /* 0x000fe20003f86270 */
[----:B------:R-:W-:Y:S01]  /*6490*/  @!P3 IMAD.MOV R148, RZ, RZ, -R148 ;  /* 0x000000ffff94b224 */ /* 0x000fe200078e0a94 */
[----:B------:R-:W-:Y:S01]  /*64a0*/  IADD3 R97, P3, PT, R98, R137, RZ ;  /* 0x0000008962617210 */ /* 0x000fe20007f7e0ff */
[----:B------:R-:W-:Y:S01]  /*64b0*/  @!P5 IMAD.MOV R163, RZ, RZ, -R163 ;  /* 0x000000ffffa3d224 */ /* 0x000fe200078e0aa3 */
[----:B------:R-:W-:-:S02]  /*64c0*/  LEA.HI.X.SX32 R100, R100, R136, 0x1, P6 ;  /* 0x0000008864647211 */ /* 0x000fc400030f0eff */
[----:B------:R-:W-:Y:S02]  /*64d0*/  LEA.HI.X.SX32 R98, R98, R136, 0x1, P3 ;  /* 0x0000008862627211 */ /* 0x000fe400018f0eff */
[----:B------:R-:W-:Y:S02]  /*64e0*/  ISETP.GE.AND P6, PT, R206, RZ, PT ;  /* 0x000000ffce00720c */ /* 0x000fe40003fc6270 */
[----:B------:R-:W-:Y:S01]  /*64f0*/  ISETP.GE.AND P5, PT, R235, RZ, PT ;  /* 0x000000ffeb00720c */ /* 0x000fe20003fa6270 */
[----:B------:R-:W0:Y:S01]  /*6500*/  S2R R206, SR_TID.X ;  /* 0x0000000000ce7919 */ /* 0x000e220000002100 */
[----:B------:R-:W-:Y:S01]  /*6510*/  IMAD.MOV.U32 R222, RZ, RZ, R211 ;  /* 0x000000ffffde7224 */ /* 0x000fe200078e00d3 */
[----:B------:R-:W-:Y:S01]  /*6520*/  PRMT R24, RZ, 0x7610, R24 ;  /* 0x00007610ff187816 */ /* 0x000fe20000000018 */
[----:B------:R-:W-:Y:S02]  /*6530*/  @P0 IMAD.MOV.U32 R210, RZ, RZ, R97 ;  /* 0x000000ffffd20224 */ /* 0x000fe400078e0061 */
[----:B------:R-:W-:-:S02]  /*6540*/  @P0 IMAD.MOV.U32 R211, RZ, RZ, R98 ;  /* 0x000000ffffd30224 */ /* 0x000fc400078e0062 */
[----:B------:R-:W-:Y:S01]  /*6550*/  @!P4 IMAD.MOV R165, RZ, RZ, -R165 ;  /* 0x000000ffffa5c224 */ /* 0x000fe200078e0aa5 */
[----:B------:R-:W-:Y:S02]  /*6560*/  ISETP.GE.AND P4, PT, R239, RZ, PT ;  /* 0x000000ffef00720c */ /* 0x000fe40003f86270 */
[----:B------:R1:W2:Y:S01]  /*6570*/  @P0 LDG.E.U8 R24, desc[UR20][R210.64] ;  /* 0x00000014d2180981 */ /* 0x0002a2000c1e1100 */
[----:B------:R-:W-:Y:S01]  /*6580*/  PLOP3.LUT P0, PT, PT, PT, UP1, 0x80, 0x8 ;  /* 0x000000000008781c */ /* 0x000fe20003f0f018 */
[----:B------:R-:W-:Y:S01]  /*6590*/  @!P5 IMAD.MOV R166, RZ, RZ, -R166 ;  /* 0x000000ffffa6d224 */ /* 0x000fe200078e0aa6 */
[----:B------:R-:W-:Y:S02]  /*65a0*/  ISETP.GE.AND P5, PT, R241, RZ, PT ;  /* 0x000000fff100720c */ /* 0x000fe40003fa6270 */
[----:B------:R-:W-:Y:S02]  /*65b0*/  ISETP.LT.AND P0, PT, R225, UR22, P0 ;  /* 0x00000016e1007c0c */ /* 0x000fe40008701270 */
[----:B------:R-:W-:-:S04]  /*65c0*/  ISETP.GE.AND P3, PT, R242, RZ, PT ;  /* 0x000000fff200720c */ /* 0x000fc80003f66270 */
[----:B------:R-:W-:Y:S01]  /*65d0*/  @!P4 IMAD.MOV R167, RZ, RZ, -R167 ;  /* 0x000000ffffa7c224 */ /* 0x000fe200078e0aa7 */
[----:B------:R-:W-:Y:S02]  /*65e0*/  ISETP.GE.AND P4, PT, R245, RZ, PT ;  /* 0x000000fff500720c */ /* 0x000fe40003f86270 */
[----:B------:R-:W-:Y:S02]  /*65f0*/  PRMT R19, RZ, 0x7610, R19 ;  /* 0x00007610ff137816 */ /* 0x000fe40000000013 */
[----:B------:R-:W-:Y:S01]  /*6600*/  @!P5 IMAD.MOV R145, RZ, RZ, -R145 ;  /* 0x000000ffff91d224 */ /* 0x000fe200078e0a91 */
[----:B------:R-:W-:Y:S01]  /*6610*/  ISETP.GE.AND P5, PT, R244, RZ, PT ;  /* 0x000000fff400720c */ /* 0x000fe20003fa6270 */
[----:B-1----:R-:W-:Y:S02]  /*6620*/  @P0 IMAD.MOV.U32 R210, RZ, RZ, R99 ;  /* 0x000000ffffd20224 */ /* 0x002fe400078e0063 */
[----:B------:R-:W-:Y:S02]  /*6630*/  @P0 IMAD.MOV.U32 R211, RZ, RZ, R100 ;  /* 0x000000ffffd30224 */ /* 0x000fe400078e0064 */
[----:B------:R-:W-:Y:S01]  /*6640*/  @!P3 IMAD.MOV R140, RZ, RZ, -R140 ;  /* 0x000000ffff8cb224 */ /* 0x000fe200078e0a8c */
[----:B------:R-:W-:-:S02]  /*6650*/  ISETP.GE.AND P3, PT, R182, RZ, PT ;  /* 0x000000ffb600720c */ /* 0x000fc40003f66270 */
[----:B------:R1:W2:Y:S01]  /*6660*/  @P0 LDG.E.U8 R19, desc[UR20][R210.64] ;  /* 0x00000014d2130981 */ /* 0x0002a2000c1e1100 */
[----:B0-----:R-:W-:Y:S01]  /*6670*/  LEA.HI R226, R206, 0x6e, RZ, 0x1a ;  /* 0x0000006ecee27811 */ /* 0x001fe200078fd0ff */
[----:B------:R-:W-:Y:S02]  /*6680*/  IMAD.MOV.U32 R225, RZ, RZ, R180 ;  /* 0x000000ffffe17224 */ /* 0x000fe400078e00b4 */
[----:B------:R-:W-:Y:S01]  /*6690*/  @!P4 IMAD.MOV R142, RZ, RZ, -R142 ;  /* 0x000000ffff8ec224 */ /* 0x000fe200078e0a8e */
[----:B------:R-:W-:Y:S01]  /*66a0*/  ISETP.GE.AND P4, PT, R203, RZ, PT ;  /* 0x000000ffcb00720c */ /* 0x000fe20003f86270 */
[----:B------:R-:W-:Y:S01]  /*66b0*/  IMAD R180, R226, UR12, RZ ;  /* 0x0000000ce2b47c24 */ /* 0x000fe2000f8e02ff */
[----:B-1----:R-:W-:Y:S01]  /*66c0*/  LEA.HI R210, R206, 0x7e, RZ, 0x1a ;  /* 0x0000007eced27811 */ /* 0x002fe200078fd0ff */
[----:B------:R-:W-:-:S04]  /*66d0*/  @!P5 IMAD.MOV R143, RZ, RZ, -R143 ;  /* 0x000000ffff8fd224 */ /* 0x000fc800078e0a8f */
[----:B------:R-:W-:Y:S01]  /*66e0*/  IMAD R203, R210, UR12, RZ ;  /* 0x0000000cd2cb7c24 */ /* 0x000fe2000f8e02ff */
[----:B------:R-:W-:Y:S01]  /*66f0*/  IADD3 R182, P5, PT, R180, R137, RZ ;  /* 0x00000089b4b67210 */ /* 0x000fe20007fbe0ff */
[----:B------:R-:W-:-:S03]  /*6700*/  @!P3 IMAD.MOV R139, RZ, RZ, -R139 ;  /* 0x000000ffff8bb224 */ /* 0x000fc600078e0a8b */
[C---:B------:R-:W-:Y:S02]  /*6710*/  IADD3 R137, P3, PT, R203.reuse, R137, RZ ;  /* 0x00000089cb897210 */ /* 0x040fe40007f7e0ff */
[-C--:B------:R-:W-:Y:S02]  /*6720*/  LEA.HI.X.SX32 R180, R180, R136.reuse, 0x1, P5 ;  /* 0x00000088b4b47211 */ /* 0x080fe400028f0eff */
[----:B------:R-:W-:Y:S01]  /*6730*/  LEA.HI.X.SX32 R136, R203, R136, 0x1, P3 ;  /* 0x00000088cb887211 */ /* 0x000fe200018f0eff */
[----:B------:R0:W-:Y:S01]  /*6740*/  STL [R1+0x134], R137 ;  /* 0x0001348901007387 */ /* 0x0001e20000100800 */
[----:B------:R-:W-:-:S03]  /*6750*/  PLOP3.LUT P0, PT, PT, PT, UP1, 0x80, 0x8 ;  /* 0x000000000008781c */ /* 0x000fc60003f0f018 */
[----:B------:R1:W-:Y:S01]  /*6760*/  STL [R1+0x130], R136 ;  /* 0x0001308801007387 */ /* 0x0003e20000100800 */
[----:B------:R-:W-:Y:S01]  /*6770*/  ISETP.LT.AND P0, PT, R226, UR22, P0 ;  /* 0x00000016e2007c0c */ /* 0x000fe20008701270 */
[----:B------:R-:W-:Y:S02]  /*6780*/  IMAD.MOV.U32 R239, RZ, RZ, R224 ;  /* 0x000000ffffef7224 */ /* 0x000fe400078e00e0 */
[----:B------:R-:W2:Y:S01]  /*6790*/  LDL.LU R234, [R1+0x74] ;  /* 0x0000740001ea7983 */ /* 0x000ea20000300800 */
[----:B------:R-:W-:-:S03]  /*67a0*/  IMAD.MOV.U32 R240, RZ, RZ, R222 ;  /* 0x000000fffff07224 */ /* 0x000fc600078e00de */
[----:B------:R-:W4:Y:S01]  /*67b0*/  LDL.LU R230, [R1+0x70] ;  /* 0x0000700001e67983 */ /* 0x000f220000300800 */
[----:B------:R-:W-:-:S03]  /*67c0*/  IMAD.MOV.U32 R242, RZ, RZ, R220 ;  /* 0x000000fffff27224 */ /* 0x000fc600078e00dc */
[----:B------:R-:W4:Y:S04]  /*67d0*/  LDL.LU R226, [R1+0x6c] ;  /* 0x00006c0001e27983 */ /* 0x000f280000300800 */
[----:B------:R-:W4:Y:S04]  /*67e0*/  LDL.LU R224, [R1+0x68] ;  /* 0x0000680001e07983 */ /* 0x000f280000300800 */
[----:B------:R-:W4:Y:S04]  /*67f0*/  LDL.LU R222, [R1+0x64] ;  /* 0x0000640001de7983 */ /* 0x000f280000300800 */
[----:B------:R-:W4:Y:S01]  /*6800*/  LDL.LU R220, [R1+0x60] ;  /* 0x0000600001dc7983 */ /* 0x000f220000300800 */
[----:B------:R-:W-:-:S13]  /*6810*/  ISETP.GE.AND P2, PT, R238, RZ, PT ;  /* 0x000000ffee00720c */ /* 0x000fda0003f46270 */
[----:B------:R-:W-:Y:S01]  /*6820*/  @!P2 IMAD.MOV R146, RZ, RZ, -R146 ;  /* 0x000000ffff92a224 */ /* 0x000fe200078e0a92 */
[----:B------:R-:W-:Y:S02]  /*6830*/  ISETP.GE.AND P2, PT, R243, RZ, PT ;  /* 0x000000fff300720c */ /* 0x000fe40003f46270 */
[----:B------:R-:W-:Y:S01]  /*6840*/  ISETP.GE.AND P5, PT, R205, RZ, PT ;  /* 0x000000ffcd00720c */ /* 0x000fe20003fa6270 */
[----:B------:R-:W-:Y:S01]  /*6850*/  @P0 IMAD.MOV.U32 R205, RZ, RZ, R180 ;  /* 0x000000ffffcd0224 */ /* 0x000fe200078e00b4 */
[----:B------:R-:W-:-:S09]  /*6860*/  PRMT R21, RZ, 0x7610, R21 ;  /* 0x00007610ff157816 */ /* 0x000fd20000000015 */
[----:B------:R-:W-:Y:S01]  /*6870*/  @!P2 IMAD.MOV R141, RZ, RZ, -R141 ;  /* 0x000000ffff8da224 */ /* 0x000fe200078e0a8d */
[----:B------:R-:W-:Y:S01]  /*6880*/  ISETP.GE.AND P2, PT, R204, RZ, PT ;  /* 0x000000ffcc00720c */ /* 0x000fe20003f46270 */
[----:B------:R-:W-:-:S05]  /*6890*/  @P0 IMAD.MOV.U32 R204, RZ, RZ, R182 ;  /* 0x000000ffffcc0224 */ /* 0x000fca00078e00b6 */
[----:B------:R-:W4:Y:S01]  /*68a0*/  @P0 LDG.E.U8 R21, desc[UR20][R204.64] ;  /* 0x00000014cc150981 */ /* 0x000f22000c1e1100 */
[----:B------:R-:W-:-:S04]  /*68b0*/  PLOP3.LUT P0, PT, PT, PT, UP1, 0x80, 0x8 ;  /* 0x000000000008781c */ /* 0x000fc80003f0f018 */
[----:B------:R-:W-:Y:S01]  /*68c0*/  ISETP.LT.AND P0, PT, R210, UR22, P0 ;  /* 0x00000016d2007c0c */ /* 0x000fe20008701270 */
[----:B------:R-:W-:-:S04]  /*68d0*/  @!UP2 UIADD3 UR4, UPT, UPT, -UR7, 0x100000, URZ ;  /* 0x001000000704a890 */ /* 0x000fc8000fffe1ff */
[----:B------:R-:W-:Y:S02]  /*68e0*/  @!UP2 USHF.L.U32 UR5, UR4, 0xb, URZ ;  /* 0x0000000b0405a899 */ /* 0x000fe400080006ff */
[----:B------:R-:W-:Y:S01]  /*68f0*/  @!UP2 USHF.L.U32 UR4, UR4, 0x1, URZ ;  /* 0x000000010404a899 */ /* 0x000fe200080006ff */
[----:B------:R-:W-:-:S05]  /*6900*/  PRMT R238, RZ, 0x7610, R238 ;  /* 0x00007610ffee7816 */ /* 0x000fca00000000ee */
[----:B0-----:R-:W-:-:S04]  /*6910*/  @P0 LOP3.LUT R137, R137, R136, RZ, 0x3c, !PT ;  /* 0x0000008889890212 */ /* 0x001fc800078e3cff */
[----:B-1----:R-:W-:-:S04]  /*6920*/  @P0 LOP3.LUT R136, R137, R136, RZ, 0x3c, !PT ;  /* 0x0000008889880212 */ /* 0x002fc800078e3cff */
[----:B------:R-:W-:Y:S01]  /*6930*/  @P0 LOP3.LUT R137, R137, R136, RZ, 0x3c, !PT ;  /* 0x0000008889890212 */ /* 0x000fe200078e3cff */
[----:B------:R-:W-:Y:S01]  /*6940*/  VOTEU.ALL UP3, P1 ;  /* 0x0000000000ff7886 */ /* 0x000fe20000860000 */
[----:B------:R-:W-:-:S03]  /*6950*/  IMAD.MOV.U32 R244, RZ, RZ, R209 ;  /* 0x000000fffff47224 */ /* 0x000fc600078e00d1 */
[----:B------:R0:W4:Y:S01]  /*6960*/  @P0 LDG.E.U8 R238, desc[UR20][R136.64] ;  /* 0x0000001488ee0981 */ /* 0x000122000c1e1100 */
[----:B------:R-:W-:Y:S01]  /*6970*/  IMAD.MOV.U32 R245, RZ, RZ, R217 ;  /* 0x000000fffff57224 */ /* 0x000fe200078e00d9 */
[----:B------:R1:W2:Y:S01]  /*6980*/  @!UP3 SYNCS.EXCH.64 URZ, [UR9+0x8008], UR4 ;  /* 0x0080080409ffb5b2 */ /* 0x0002a20008000100 */
[----:B------:R-:W-:Y:S02]  /*6990*/  IMAD.MOV.U32 R243, RZ, RZ, R219 ;  /* 0x000000fffff37224 */ /* 0x000fe400078e00db */
[----:B------:R-:W-:Y:S01]  /*69a0*/  IMAD.MOV.U32 R241, RZ, RZ, R221 ;  /* 0x000000fffff17224 */ /* 0x000fe200078e00dd */
[----:B0-----:R-:W-:Y:S01]  /*69b0*/  LOP3.LUT R137, R206, 0x7f, RZ, 0xc0, !PT ;  /* 0x0000007fce897812 */ /* 0x001fe200078ec0ff */
[----:B------:R-:W-:Y:S01]  /*69c0*/  IMAD.MOV.U32 R236, RZ, RZ, R225 ;  /* 0x000000ffffec7224 */ /* 0x000fe200078e00e1 */
[----:B------:R-:W-:Y:S01]  /*69d0*/  ISETP.GE.AND P3, PT, R208, RZ, PT ;  /* 0x000000ffd000720c */ /* 0x000fe20003f66270 */
[----:B------:R-:W-:Y:S01]  /*69e0*/  @!P6 IMAD.MOV R138, RZ, RZ, -R138 ;  /* 0x000000ffff8ae224 */ /* 0x000fe200078e0a8a */
[----:B------:R-:W-:Y:S01]  /*69f0*/  ISETP.GE.AND P0, PT, R213, RZ, PT ;  /* 0x000000ffd500720c */ /* 0x000fe20003f06270 */
[----:B------:R-:W-:Y:S01]  /*6a00*/  STS.U8 [R137+UR9], R244 ;  /* 0x000000f489007988 */ /* 0x000fe20008000009 */
[----:B------:R-:W-:Y:S01]  /*6a10*/  @!P2 IMAD.MOV R111, RZ, RZ, -R111 ;  /* 0x000000ffff6fa224 */ /* 0x000fe200078e0a6f */
[----:B-1----:R-:W0:Y:S02]  /*6a20*/  LDCU UR4, c[0x0][0x3b0] ;  /* 0x00007600ff0477ac */ /* 0x002e240008000800 */
[----:B------:R-:W-:Y:S04]  /*6a30*/  STS.U8 [R137+UR9+0x200], R245 ;  /* 0x000200f589007988 */ /* 0x000fe80008000009 */
[----:B------:R-:W-:Y:S04]  /*6a40*/  STS.U8 [R137+UR9+0x400], R243 ;  /* 0x000400f389007988 */ /* 0x000fe80008000009 */
[----:B------:R-:W-:Y:S04]  /*6a50*/  STS.U8 [R137+UR9+0x600], R242 ;  /* 0x000600f289007988 */ /* 0x000fe80008000009 */
[----:B------:R-:W-:Y:S04]  /*6a60*/  STS.U8 [R137+UR9+0x800], R240 ;  /* 0x000800f089007988 */ /* 0x000fe80008000009 */
[----:B------:R-:W-:Y:S04]  /*6a70*/  STS.U8 [R137+UR9+0xa00], R241 ;  /* 0x000a00f189007988 */ /* 0x000fe80008000009 */
[----:B------:R-:W-:Y:S04]  /*6a80*/  STS.U8 [R137+UR9+0xc00], R239 ;  /* 0x000c00ef89007988 */ /* 0x000fe80008000009 */
[----:B------:R-:W-:Y:S01]  /*6a90*/  STS.U8 [R137+UR9+0xe00], R236 ;  /* 0x000e00ec89007988 */ /* 0x000fe20008000009 */
[----:B------:R-:W-:Y:S01]  /*6aa0*/  @!P4 IMAD.MOV R110, RZ, RZ, -R110 ;  /* 0x000000ffff6ec224 */ /* 0x000fe200078e0a6e */
[----:B------:R-:W-:Y:S01]  /*6ab0*/  ISETP.GE.AND P6, PT, R207, RZ, PT ;  /* 0x000000ffcf00720c */ /* 0x000fe20003fc6270 */
[----:B------:R-:W-:Y:S01]  /*6ac0*/  @!P5 IMAD.MOV R109, RZ, RZ, -R109 ;  /* 0x000000ffff6dd224 */ /* 0x000fe200078e0a6d */
[----:B------:R-:W-:Y:S01]  /*6ad0*/  ISETP.GE.AND P2, PT, R212, RZ, PT ;  /* 0x000000ffd400720c */ /* 0x000fe20003f46270 */
[----:B------:R-:W-:Y:S01]  /*6ae0*/  @!P3 IMAD.MOV R107, RZ, RZ, -R107 ;  /* 0x000000ffff6bb224 */ /* 0x000fe200078e0a6b */
[----:B------:R-:W-:-:S02]  /*6af0*/  ISETP.GE.AND P4, PT, R215, RZ, PT ;  /* 0x000000ffd700720c */ /* 0x000fc40003f86270 */
[----:B------:R-:W-:Y:S02]  /*6b00*/  ISETP.GE.AND P5, PT, R214, RZ, PT ;  /* 0x000000ffd600720c */ /* 0x000fe40003fa6270 */
[----:B------:R-:W-:Y:S01]  /*6b10*/  ISETP.GE.AND P3, PT, R216, RZ, PT ;  /* 0x000000ffd800720c */ /* 0x000fe20003f66270 */
[----:B------:R-:W-:Y:S01]  /*6b20*/  @!P0 IMAD.MOV R106, RZ, RZ, -R106 ;  /* 0x000000ffff6a8224 */ /* 0x000fe200078e0a6a */
[----:B---3--:R-:W-:Y:S02]  /*6b30*/  ISETP.NE.AND P0, PT, R101, RZ, PT ;  /* 0x000000ff6500720c */ /* 0x008fe40003f05270 */
[----:B------:R-:W-:Y:S01]  /*6b40*/  LOP3.LUT R101, RZ, R101, RZ, 0x33, !PT ;  /* 0x00000065ff657212 */ /* 0x000fe200078e33ff */
[----:B------:R-:W-:Y:S02]  /*6b50*/  @!P6 IMAD.MOV R108, RZ, RZ, -R108 ;  /* 0x000000ffff6ce224 */ /* 0x000fe400078e0a6c */
[----:B------:R-:W-:Y:S02]  /*6b60*/  @!P2 IMAD.MOV R105, RZ, RZ, -R105 ;  /* 0x000000ffff69a224 */ /* 0x000fe400078e0a69 */
[----:B------:R-:W-:-:S02]  /*6b70*/  @!P4 IMAD.MOV R104, RZ, RZ, -R104 ;  /* 0x000000ffff68c224 */ /* 0x000fc400078e0a68 */
[----:B------:R-:W-:Y:S02]  /*6b80*/  @!P5 IMAD.MOV R103, RZ, RZ, -R103 ;  /* 0x000000ffff67d224 */ /* 0x000fe400078e0a67 */
[----:B------:R-:W-:Y:S01]  /*6b90*/  @!P3 IMAD.MOV R102, RZ, RZ, -R102 ;  /* 0x000000ffff66b224 */ /* 0x000fe200078e0a66 */
[C---:B------:R-:W-:Y:S02]  /*6ba0*/  SEL R136, R101.reuse, R112, !P0 ;  /* 0x0000007065887207 */ /* 0x040fe40004000000 */
[C---:B------:R-:W-:Y:S02]  /*6bb0*/  SEL R114, R101.reuse, R114, !P0 ;  /* 0x0000007265727207 */ /* 0x040fe40004000000 */
[C---:B------:R-:W-:Y:S02]  /*6bc0*/  SEL R115, R101.reuse, R115, !P0 ;  /* 0x0000007365737207 */ /* 0x040fe40004000000 */
[C---:B------:R-:W-:Y:S02]  /*6bd0*/  SEL R203, R101.reuse, R116, !P0 ;  /* 0x0000007465cb7207 */ /* 0x040fe40004000000 */
[----:B------:R-:W-:-:S02]  /*6be0*/  SEL R205, R101, R117, !P0 ;  /* 0x0000007565cd7207 */ /* 0x000fc40004000000 */
[C---:B------:R-:W-:Y:S02]  /*6bf0*/  SEL R207, R101.reuse, R118, !P0 ;  /* 0x0000007665cf7207 */ /* 0x040fe40004000000 */
        /* <DEDUP_REMOVED lines=44> */
[----:B------:R-:W-:Y:S01]  /*6ec0*/  SEL R143, R101, R143, !P0 ;  /* 0x0000008f658f7207 */ /* 0x000fe20004000000 */
[----:B--2---:R-:W-:Y:S04]  /*6ed0*/  STS.U8 [R137+UR9+0x1000], R234 ;  /* 0x001000ea89007988 */ /* 0x004fe80008000009 */
[----:B----4-:R-:W-:Y:S04]  /*6ee0*/  STS.U8 [R137+UR9+0x1200], R230 ;  /* 0x001200e689007988 */ /* 0x010fe80008000009 */
[----:B------:R-:W-:Y:S04]  /*6ef0*/  STS.U8 [R137+UR9+0x1400], R226 ;  /* 0x001400e289007988 */ /* 0x000fe80008000009 */
[----:B------:R-:W-:Y:S04]  /*6f00*/  STS.U8 [R137+UR9+0x1600], R224 ;  /* 0x001600e089007988 */ /* 0x000fe80008000009 */
[----:B------:R-:W-:Y:S04]  /*6f10*/  STS.U8 [R137+UR9+0x1800], R222 ;  /* 0x001800de89007988 */ /* 0x000fe80008000009 */
[----:B------:R-:W-:Y:S04]  /*6f20*/  STS.U8 [R137+UR9+0x1a00], R220 ;  /* 0x001a00dc89007988 */ /* 0x000fe80008000009 */
[----:B------:R1:W-:Y:S04]  /*6f30*/  STS.U8 [R137+UR9+0x1c00], R10 ;  /* 0x001c000a89007988 */ /* 0x0003e80008000009 */
[----:B------:R-:W-:Y:S01]  /*6f40*/  STS.U8 [R137+UR9+0x1e00], R173 ;  /* 0x001e00ad89007988 */ /* 0x000fe20008000009 */
[----:B-1----:R-:W-:-:S02]  /*6f50*/  LOP3.LUT R10, R137, 0x10, RZ, 0x3c, !PT ;  /* 0x00000010890a7812 */ /* 0x002fc400078e3cff */
[C---:B------:R-:W-:Y:S02]  /*6f60*/  SEL R138, R101.reuse, R138, !P0 ;  /* 0x0000008a658a7207 */ /* 0x040fe40004000000 */
[----:B------:R-:W-:Y:S01]  /*6f70*/  SEL R139, R101, R139, !P0 ;  /* 0x0000008b658b7207 */ /* 0x000fe20004000000 */
[----:B------:R-:W-:Y:S04]  /*6f80*/  STS.U8 [R10+UR9+0x80], R26 ;  /* 0x0000801a0a007988 */ /* 0x000fe80008000009 */
        /* <DEDUP_REMOVED lines=10> */
[----:B------:R1:W-:Y:S04]  /*7030*/  STS.U8 [R10+UR9+0x1680], R3 ;  /* 0x001680030a007988 */ /* 0x0003e80008000009 */
[----:B------:R-:W-:Y:S04]  /*7040*/  STS.U8 [R10+UR9+0x1880], R13 ;  /* 0x0018800d0a007988 */ /* 0x000fe80008000009 */
[----:B------:R-:W-:Y:S01]  /*7050*/  STS.U8 [R10+UR9+0x1a80], R12 ;  /* 0x001a800c0a007988 */ /* 0x000fe20008000009 */
[----:B-1----:R-:W-:-:S03]  /*7060*/  LOP3.LUT R3, R137, 0x20, RZ, 0x3c, !PT ;  /* 0x0000002089037812 */ /* 0x002fc600078e3cff */
        /* <DEDUP_REMOVED lines=17> */
[----:B------:R-:W-:Y:S01]  /*7180*/  STS.U8 [R3+UR9+0x1d00], R228 ;  /* 0x001d00e403007988 */ /* 0x000fe20008000009 */
[----:B------:R-:W-:-:S03]  /*7190*/  SEL R111, R101, R111, !P0 ;  /* 0x0000006f656f7207 */ /* 0x000fc60004000000 */
[----:B------:R-:W-:Y:S01]  /*71a0*/  STS.U8 [R3+UR9+0x1f00], R223 ;  /* 0x001f00df03007988 */ /* 0x000fe20008000009 */
[----:B------:R-:W-:-:S03]  /*71b0*/  SEL R110, R101, R110, !P0 ;  /* 0x0000006e656e7207 */ /* 0x000fc60004000000 */
[----:B------:R-:W-:Y:S01]  /*71c0*/  STS.U8 [R2+UR9+0x180], R218 ;  /* 0x000180da02007988 */ /* 0x000fe20008000009 */
[C---:B------:R-:W-:Y:S02]  /*71d0*/  SEL R109, R101.reuse, R109, !P0 ;  /* 0x0000006d656d7207 */ /* 0x040fe40004000000 */
[C---:B------:R-:W-:Y:S01]  /*71e0*/  SEL R108, R101.reuse, R108, !P0 ;  /* 0x0000006c656c7207 */ /* 0x040fe20004000000 */
[----:B------:R-:W-:Y:S01]  /*71f0*/  STS.U8 [R2+UR9+0x580], R202 ;  /* 0x000580ca02007988 */ /* 0x000fe20008000009 */
[C---:B------:R-:W-:Y:S02]  /*7200*/  SEL R107, R101.reuse, R107, !P0 ;  /* 0x0000006b656b7207 */ /* 0x040fe40004000000 */
[C---:B------:R-:W-:Y:S01]  /*7210*/  SEL R106, R101.reuse, R106, !P0 ;  /* 0x0000006a656a7207 */ /* 0x040fe20004000000 */
[----:B------:R-:W-:Y:S01]  /*7220*/  STS.U8 [R2+UR9+0x980], R201 ;  /* 0x000980c902007988 */ /* 0x000fe20008000009 */
[C---:B------:R-:W-:Y:S02]  /*7230*/  SEL R105, R101.reuse, R105, !P0 ;  /* 0x0000006965697207 */ /* 0x040fe40004000000 */
[C---:B------:R-:W-:Y:S01]  /*7240*/  SEL R104, R101.reuse, R104, !P0 ;  /* 0x0000006865687207 */ /* 0x040fe20004000000 */
[----:B------:R-:W-:Y:S01]  /*7250*/  STS.U8 [R2+UR9+0xd80], R200 ;  /* 0x000d80c802007988 */ /* 0x000fe20008000009 */
[----:B------:R-:W-:-:S02]  /*7260*/  SEL R103, R101, R103, !P0 ;  /* 0x0000006765677207 */ /* 0x000fc40004000000 */
[C---:B------:R-:W-:Y:S02]  /*7270*/  SEL R112, R101.reuse, R102, !P0 ;  /* 0x0000006665707207 */ /* 0x040fe40004000000 */
[----:B------:R-:W-:Y:S01]  /*7280*/  SEL R113, R101, R113, !P0 ;  /* 0x0000007165717207 */ /* 0x000fe20004000000 */
[----:B------:R-:W-:Y:S01]  /*7290*/  IMAD R101, R137, UR13, RZ ;  /* 0x0000000d89657c24 */ /* 0x000fe2000f8e02ff */
[----:B------:R0:W-:Y:S04]  /*72a0*/  STS.U8 [R2+UR9+0x1180], R199 ;  /* 0x001180c702007988 */ /* 0x0001e80008000009 */
[----:B------:R-:W-:Y:S01]  /*72b0*/  STS.U8 [R2+UR9+0x1580], R198 ;  /* 0x001580c602007988 */ /* 0x000fe20008000009 */
[----:B------:R-:W-:-:S03]  /*72c0*/  IADD3 R102, P0, PT, R101, UR18, RZ ;  /* 0x0000001265667c10 */ /* 0x000fc6000ff1e0ff */
[----:B------:R1:W-:Y:S01]  /*72d0*/  STS.U8 [R2+UR9+0x1980], R197 ;  /* 0x001980c502007988 */ /* 0x0003e20008000009 */
[----:B------:R-:W-:Y:S01]  /*72e0*/  LEA.HI.X.SX32 R101, R101, UR19, 0x1, P0 ;  /* 0x0000001365657c11 */ /* 0x000fe200080f0eff */
[----:B0-----:R-:W-:Y:S02]  /*72f0*/  IMAD R199, R114, UR4, RZ ;  /* 0x0000000472c77c24 */ /* 0x001fe4000f8e02ff */
[----:B------:R-:W-:Y:S01]  /*7300*/  IMAD R201, R115, UR4, RZ ;  /* 0x0000000473c97c24 */ /* 0x000fe2000f8e02ff */
[----:B------:R-:W5:Y:S01]  /*7310*/  LDL.LU R173, [R1+0x1a4] ;  /* 0x0001a40001ad7983 */ /* 0x000f620000300800 */
[----:B-1----:R-:W-:Y:S02]  /*7320*/  IMAD R197, R136, UR4, RZ ;  /* 0x0000000488c57c24 */ /* 0x002fe4000f8e02ff */
[----:B------:R-:W-:Y:S01]  /*7330*/  IMAD R203, R203, UR4, RZ ;  /* 0x00000004cbcb7c24 */ /* 0x000fe2000f8e02ff */
[-C--:B------:R-:W-:Y:S01]  /*7340*/  IADD3 R202, P4, PT, R201, R102.reuse, RZ ;  /* 0x00000066c9ca7210 */ /* 0x080fe20007f9e0ff */
[----:B------:R-:W-:Y:S01]  /*7350*/  IMAD R205, R205, UR4, RZ ;  /* 0x00000004cdcd7c24 */ /* 0x000fe2000f8e02ff */
[-C--:B------:R-:W-:Y:S01]  /*7360*/  IADD3 R198, P2, PT, R197, R102.reuse, RZ ;  /* 0x00000066c5c67210 */ /* 0x080fe20007f5e0ff */
[----:B------:R-:W-:Y:S01]  /*7370*/  IMAD R209, R209, UR4, RZ ;  /* 0x00000004d1d17c24 */ /* 0x000fe2000f8e02ff */
[-C--:B------:R-:W-:Y:S01]  /*7380*/  IADD3 R204, P3, PT, R203, R102.reuse, RZ ;  /* 0x00000066cbcc7210 */ /* 0x080fe20007f7e0ff */
[----:B------:R-:W-:Y:S01]  /*7390*/  IMAD R211, R211, UR4, RZ ;  /* 0x00000004d3d37c24 */ /* 0x000fe2000f8e02ff */
[-C--:B------:R-:W-:Y:S01]  /*73a0*/  LEA.HI.X.SX32 R197, R197, R101.reuse, 0x1, P2 ;  /* 0x00000065c5c57211 */ /* 0x080fe200010f0eff */
[----:B------:R-:W-:Y:S01]  /*73b0*/  IMAD R213, R213, UR4, RZ ;  /* 0x00000004d5d57c24 */ /* 0x000fe2000f8e02ff */
[-C--:B------:R-:W-:Y:S01]  /*73c0*/  IADD3 R200, P2, PT, R199, R102.reuse, RZ ;  /* 0x00000066c7c87210 */ /* 0x080fe20007f5e0ff */
[----:B------:R-:W-:Y:S01]  /*73d0*/  IMAD R207, R207, UR4, RZ ;  /* 0x00000004cfcf7c24 */ /* 0x000fe2000f8e02ff */
[-C--:B------:R-:W-:Y:S01]  /*73e0*/  LEA.HI.X.SX32 R201, R201, R101.reuse, 0x1, P4 ;  /* 0x00000065c9c97211 */ /* 0x080fe200020f0eff */
[----:B------:R-:W-:Y:S01]  /*73f0*/  IMAD R215, R215, UR4, RZ ;  /* 0x00000004d7d77c24 */ /* 0x000fe2000f8e02ff */
[-C--:B------:R-:W-:Y:S01]  /*7400*/  LEA.HI.X.SX32 R199, R199, R101.reuse, 0x1, P2 ;  /* 0x00000065c7c77211 */ /* 0x080fe200010f0eff */
[----:B------:R-:W-:Y:S01]  /*7410*/  IMAD R219, R219, UR4, RZ ;  /* 0x00000004dbdb7c24 */ /* 0x000fe2000f8e02ff */
[-C--:B------:R-:W-:Y:S01]  /*7420*/  LEA.HI.X.SX32 R203, R203, R101.reuse, 0x1, P3 ;  /* 0x00000065cbcb7211 */ /* 0x080fe200018f0eff */
[----:B------:R-:W-:Y:S01]  /*7430*/  IMAD R221, R221, UR4, RZ ;  /* 0x00000004dddd7c24 */ /* 0x000fe2000f8e02ff */
[-C--:B------:R-:W-:Y:S01]  /*7440*/  IADD3 R206, P6, PT, R205, R102.reuse, RZ ;  /* 0x00000066cdce7210 */ /* 0x080fe20007fde0ff */
        /* <DEDUP_REMOVED lines=27> */
[----:B------:R-:W-:Y:S01]  /*7600*/  IADD3 R218, P5, PT, R217, R102, RZ ;  /* 0x00000066d9da7210 */ /* 0x000fe20007fbe0ff */
[----:B------:R-:W-:Y:S01]  /*7610*/  IMAD R159, R159, UR4, RZ ;  /* 0x000000049f9f7c24 */ /* 0x000fe2000f8e02ff */
[-C--:B------:R-:W-:Y:S01]  /*7620*/  LEA.HI.X.SX32 R215, R215, R101.reuse, 0x1, P6 ;  /* 0x00000065d7d77211 */ /* 0x080fe200030f0eff */
[----:B------:R-:W-:Y:S01]  /*7630*/  IMAD R153, R153, UR4, RZ ;  /* 0x0000000499997c24 */ /* 0x000fe2000f8e02ff */
[-C--:B------:R-:W-:Y:S01]  /*7640*/  LEA.HI.X.SX32 R219, R219, R101.reuse, 0x1, P2 ;  /* 0x00000065dbdb7211 */ /* 0x080fe200010f0eff */
[----:B------:R-:W-:Y:S01]  /*7650*/  STS.U8 [R2+UR9+0x1d80], R192 ;  /* 0x001d80c002007988 */ /* 0x000fe20008000009 */
[----:B------:R-:W-:-:S02]  /*7660*/  LEA.HI.X.SX32 R221, R221, R101, 0x1, P4 ;  /* 0x00000065dddd7211 */ /* 0x000fc400020f0eff */
        /* <DEDUP_REMOVED lines=30> */
[----:B------:R-:W-:Y:S01]  /*7850*/  LEA.HI.X.SX32 R227, R227, R101, 0x1, P5 ;  /* 0x00000065e3e37211 */ /* 0x000fe200028f0eff */
[----:B------:R-:W-:Y:S01]  /*7860*/  STS.U8 [R2+UR9+0x380], R187 ;  /* 0x000380bb02007988 */ /* 0x000fe20008000009 */
[----:B------:R-:W-:-:S02]  /*7870*/  IADD3 R239, P5, PT, R237, R102, RZ ;  /* 0x00000066edef7210 */ /* 0x000fc40007fbe0ff */
[-C--:B------:R-:W-:Y:S01]  /*7880*/  LEA.HI.X.SX32 R235, R235, R101.reuse, 0x1, P6 ;  /* 0x00000065ebeb7211 */ /* 0x080fe200030f0eff */
[----:B------:R-:W-:Y:S01]  /*7890*/  IMAD R142, R142, UR4, RZ ;  /* 0x000000048e8e7c24 */ /* 0x000fe2000f8e02ff */
[-C--:B------:R-:W-:Y:S01]  /*78a0*/  LEA.HI.X.SX32 R240, R134, R101.reuse, 0x1, P2 ;  /* 0x0000006586f07211 */ /* 0x080fe200010f0eff */
[----:B------:R-:W-:Y:S01]  /*78b0*/  IMAD R162, R162, UR4, RZ ;  /* 0x00000004a2a27c24 */ /* 0x000fe2000f8e02ff */
[-C--:B------:R-:W-:Y:S01]  /*78c0*/  LEA.HI.X.SX32 R242, R135, R101.reuse, 0x1, P4 ;  /* 0x0000006587f27211 */ /* 0x080fe200020f0eff */
[----:B------:R-:W-:Y:S01]  /*78d0*/  IMAD R140, R140, UR4, RZ ;  /* 0x000000048c8c7c24 */ /* 0x000fe2000f8e02ff */
[-C--:B------:R-:W-:Y:S01]  /*78e0*/  LEA.HI.X.SX32 R244, R157, R101.reuse, 0x1, P3 ;  /* 0x000000659df47211 */ /* 0x080fe200018f0eff */
[----:B------:R-:W-:Y:S01]  /*78f0*/  STS.U8 [R2+UR9+0x780], R186 ;  /* 0x000780ba02007988 */ /* 0x000fe20008000009 */
[-C--:B------:R-:W-:Y:S02]  /*7900*/  IADD3 R247, P6, PT, R158, R102.reuse, RZ ;  /* 0x000000669ef77210 */ /* 0x080fe40007fde0ff */
[-C--:B------:R-:W-:Y:S01]  /*7910*/  IADD3 R251, P2, PT, R156, R102.reuse, RZ ;  /* 0x000000669cfb7210 */ /* 0x080fe20007f5e0ff */
[----:B------:R-:W-:Y:S01]  /*7920*/  IMAD R141, R141, UR4, RZ ;  /* 0x000000048d8d7c24 */ /* 0x000fe2000f8e02ff */
[-C--:B------:R-:W-:Y:S01]  /*7930*/  IADD3 R8, P4, PT, R159, R102.reuse, RZ ;  /* 0x000000669f087210 */ /* 0x080fe20007f9e0ff */
[----:B------:R-:W-:Y:S01]  /*7940*/  IMAD R139, R139, UR4, RZ ;  /* 0x000000048b8b7c24 */ /* 0x000fe2000f8e02ff */
[----:B------:R-:W-:Y:S01]  /*7950*/  IADD3 R4, P3, PT, R153, R102, RZ ;  /* 0x0000006699047210 */ /* 0x000fe20007f7e0ff */
[----:B------:R-:W-:Y:S01]  /*7960*/  STS.U8 [R2+UR9+0xb80], R181 ;  /* 0x000b80b502007988 */ /* 0x000fe20008000009 */
[----:B------:R-:W-:-:S02]  /*7970*/  LEA.HI.X.SX32 R237, R237, R101, 0x1, P5 ;  /* 0x00000065eded7211 */ /* 0x000fc400028f0eff */
[-C--:B------:R-:W-:Y:S01]  /*7980*/  IADD3 R249, P5, PT, R155, R102.reuse, RZ ;  /* 0x000000669bf97210 */ /* 0x080fe20007fbe0ff */
[----:B------:R0:W-:Y:S01]  /*7990*/  STS.U8 [R2+UR9+0xf80], R175 ;  /* 0x000f80af02007988 */ /* 0x0001e20008000009 */
[-C--:B------:R-:W-:Y:S02]  /*79a0*/  LEA.HI.X.SX32 R246, R158, R101.reuse, 0x1, P6 ;  /* 0x000000659ef67211 */ /* 0x080fe400030f0eff */
        /* <DEDUP_REMOVED lines=8> */
[-C--:B0-----:R-:W-:Y:S01]  /*7a30*/  LEA.HI.X.SX32 R2, R153, R101.reuse, 0x1, P3 ;  /* 0x0000006599027211 */ /* 0x081fe200018f0eff */
        /* <DEDUP_REMOVED lines=21> */
[----:B------:R-:W-:Y:S01]  /*7b90*/  IADD3 R131, P3, PT, R164, R102, RZ ;  /* 0x00000066a4837210 */ /* 0x000fe20007f7e0ff */
[----:B------:R-:W-:Y:S01]  /*7ba0*/  IMAD R112, R112, UR4, RZ ;  /* 0x0000000470707c24 */ /* 0x000fe2000f8e02ff */
[-C--:B------:R-:W-:Y:S01]  /*7bb0*/  LEA.HI.X.SX32 R192, R154, R101.reuse, 0x1, P5 ;  /* 0x000000659ac07211 */ /* 0x080fe200028f0eff */
[----:B------:R-:W5:Y:S01]  /*7bc0*/  LDL.LU R26, [R1+0x1a0] ;  /* 0x0001a000011a7983 */ /* 0x000f620000300800 */
[----:B------:R-:W-:-:S02]  /*7bd0*/  LEA.HI.X.SX32 R154, R149, R101, 0x1, P2 ;  /* 0x00000065959a7211 */ /* 0x000fc400010f0eff */
[-C--:B------:R-:W-:Y:S01]  /*7be0*/  LEA.HI.X.SX32 R126, R150, R101.reuse, 0x1, P4 ;  /* 0x00000065967e7211 */ /* 0x080fe200020f0eff */
[----:B------:R-:W5:Y:S01]  /*7bf0*/  LDL.LU R27, [R1+0x19c] ;  /* 0x00019c00011b7983 */ /* 0x000f620000300800 */
[-C--:B------:R-:W-:Y:S02]  /*7c00*/  LEA.HI.X.SX32 R132, R164, R101.reuse, 0x1, P3 ;  /* 0x00000065a4847211 */ /* 0x080fe400018f0eff */
[-C--:B------:R-:W-:Y:S01]  /*7c10*/  IADD3 R6, P3, PT, R148, R102.reuse, RZ ;  /* 0x0000006694067210 */ /* 0x080fe20007f7e0ff */
[----:B------:R-:W5:Y:S01]  /*7c20*/  LDL.LU R23, [R1+0x198] ;  /* 0x0001980001177983 */ /* 0x000f620000300800 */
[-C--:B------:R-:W-:Y:S02]  /*7c30*/  IADD3 R149, P4, PT, R146, R102.reuse, RZ ;  /* 0x0000006692957210 */ /* 0x080fe40007f9e0ff */
[----:B------:R-:W-:Y:S01]  /*7c40*/  IADD3 R10, P2, PT, R147, R102, RZ ;  /* 0x00000066930a7210 */ /* 0x000fe20007f5e0ff */
[----:B------:R-:W5:Y:S01]  /*7c50*/  LDL.LU R25, [R1+0x194] ;  /* 0x0001940001197983 */ /* 0x000f620000300800 */
[----:B------:R-:W-:-:S02]  /*7c60*/  LEA.HI.X.SX32 R9, R148, R101, 0x1, P3 ;  /* 0x0000006594097211 */ /* 0x000fc400018f0eff */
[-C--:B------:R-:W-:Y:S01]  /*7c70*/  LEA.HI.X.SX32 R150, R146, R101.reuse, 0x1, P4 ;  /* 0x0000006592967211 */ /* 0x080fe200020f0eff */
[----:B------:R-:W5:Y:S01]  /*7c80*/  LDL.LU R22, [R1+0x190] ;  /* 0x0001900001167983 */ /* 0x000f620000300800 */
[-C--:B------:R-:W-:Y:S02]  /*7c90*/  IADD3 R136, P3, PT, R145, R102.reuse, RZ ;  /* 0x0000006691887210 */ /* 0x080fe40007f7e0ff */
[-C--:B------:R-:W-:Y:S02]  /*7ca0*/  IADD3 R129, P4, PT, R144, R102.reuse, RZ ;  /* 0x0000006690817210 */ /* 0x080fe40007f9e0ff */
[-C--:B------:R-:W-:Y:S02]  /*7cb0*/  LEA.HI.X.SX32 R13, R147, R101.reuse, 0x1, P2 ;  /* 0x00000065930d7211 */ /* 0x080fe400010f0eff */
[----:B------:R-:W-:Y:S02]  /*7cc0*/  IADD3 R159, P2, PT, R167, R102, RZ ;  /* 0x00000066a79f7210 */ /* 0x000fe40007f5e0ff */
[----:B------:R-:W-:-:S02]  /*7cd0*/  LEA.HI.X.SX32 R114, R145, R101, 0x1, P3 ;  /* 0x0000006591727211 */ /* 0x000fc400018f0eff */
[-C--:B------:R-:W-:Y:S02]  /*7ce0*/  LEA.HI.X.SX32 R130, R144, R101.reuse, 0x1, P4 ;  /* 0x0000006590827211 */ /* 0x080fe400020f0eff */
[-C--:B------:R-:W-:Y:S02]  /*7cf0*/  IADD3 R145, P4, PT, R142, R102.reuse, RZ ;  /* 0x000000668e917210 */ /* 0x080fe40007f9e0ff */
[----:B------:R-:W-:Y:S02]  /*7d00*/  LEA.HI.X.SX32 R153, R167, R101, 0x1, P2 ;  /* 0x00000065a7997211 */ /* 0x000fe400010f0eff */
[-C--:B------:R-:W-:Y:S02]  /*7d10*/  IADD3 R7, P6, PT, R162, R102.reuse, RZ ;  /* 0x00000066a2077210 */ /* 0x080fe40007fde0ff */
[-C--:B------:R-:W-:Y:S02]  /*7d20*/  IADD3 R118, P2, PT, R140, R102.reuse, RZ ;  /* 0x000000668c767210 */ /* 0x080fe40007f5e0ff */
[----:B------:R-:W-:-:S02]  /*7d30*/  IADD3 R14, P3, PT, R141, R102, RZ ;  /* 0x000000668d0e7210 */ /* 0x000fc40007f7e0ff */
[-C--:B------:R-:W-:Y:S02]  /*7d40*/  LEA.HI.X.SX32 R144, R142, R101.reuse, 0x1, P4 ;  /* 0x000000658e907211 */ /* 0x080fe400020f0eff */
[-C--:B------:R-:W-:Y:S02]  /*7d50*/  IADD3 R155, P4, PT, R139, R102.reuse, RZ ;  /* 0x000000668b9b7210 */ /* 0x080fe40007f9e0ff */
[----:B------:R-:W-:Y:S02]  /*7d60*/  PLOP3.LUT P0, PT, PT, PT, UP1, 0x80, 0x8 ;  /* 0x000000000008781c */ /* 0x000fe40003f0f018 */
[----:B------:R-:W-:Y:S02]  /*7d70*/  IADD3 R5, P5, PT, R163, R102, RZ ;  /* 0x00000066a3057210 */ /* 0x000fe40007fbe0ff */
[-C--:B------:R-:W-:Y:S02]  /*7d80*/  LEA.HI.X.SX32 R12, R162, R101.reuse, 0x1, P6 ;  /* 0x00000065a20c7211 */ /* 0x080fe400030f0eff */
[----:B------:R-:W-:-:S02]  /*7d90*/  LEA.HI.X.SX32 R119, R140, R101, 0x1, P2 ;  /* 0x000000658c777211 */ /* 0x000fc400010f0eff */
[-C--:B------:R-:W-:Y:S02]  /*7da0*/  LEA.HI.X.SX32 R141, R141, R101.reuse, 0x1, P3 ;  /* 0x000000658d8d7211 */ /* 0x080fe400018f0eff */
[-C--:B------:R-:W-:Y:S02]  /*7db0*/  IADD3 R147, P2, PT, R143, R102.reuse, RZ ;  /* 0x000000668f937210 */ /* 0x080fe40007f5e0ff */
[-C--:B------:R-:W-:Y:S02]  /*7dc0*/  IADD3 R162, P3, PT, R138, R102.reuse, RZ ;  /* 0x000000668aa27210 */ /* 0x080fe40007f7e0ff */
[----:B------:R-:W-:Y:S02]  /*7dd0*/  LEA.HI.X.SX32 R156, R139, R101, 0x1, P4 ;  /* 0x000000658b9c7211 */ /* 0x000fe400020f0eff */
[-C--:B------:R-:W-:Y:S02]  /*7de0*/  IADD3 R120, P6, PT, R165, R102.reuse, RZ ;  /* 0x00000066a5787210 */ /* 0x080fe40007fde0ff */
[----:B------:R-:W-:-:S02]  /*7df0*/  IADD3 R116, P4, PT, R109, R102, RZ ;  /* 0x000000666d747210 */ /* 0x000fc40007f9e0ff */
[----:B------:R-:W-:Y:S02]  /*7e00*/  ISETP.LT.AND P0, PT, R137, UR22, P0 ;  /* 0x0000001689007c0c */ /* 0x000fe40008701270 */
[-C--:B------:R-:W-:Y:S02]  /*7e10*/  LEA.HI.X.SX32 R3, R163, R101.reuse, 0x1, P5 ;  /* 0x00000065a3037211 */ /* 0x080fe400028f0eff */
[-C--:B------:R-:W-:Y:S02]  /*7e20*/  LEA.HI.X.SX32 R148, R143, R101.reuse, 0x1, P2 ;  /* 0x000000658f947211 */ /* 0x080fe400010f0eff */
[-C--:B------:R-:W-:Y:S02]  /*7e30*/  LEA.HI.X.SX32 R163, R138, R101.reuse, 0x1, P3 ;  /* 0x000000658aa37211 */ /* 0x080fe400018f0eff */
[----:B------:R-:W-:Y:S02]  /*7e40*/  IADD3 R17, P5, PT, R166, R102, RZ ;  /* 0x00000066a6117210 */ /* 0x000fe40007fbe0ff */
[----:B------:R-:W-:-:S02]  /*7e50*/  LEA.HI.X.SX32 R121, R165, R101, 0x1, P6 ;  /* 0x00000065a5797211 */ /* 0x000fc400030f0eff */
[-C--:B------:R-:W-:Y:S02]  /*7e60*/  IADD3 R181, P2, PT, R111, R102.reuse, RZ ;  /* 0x000000666fb57210 */ /* 0x080fe40007f5e0ff */
[-C--:B------:R-:W-:Y:S02]  /*7e70*/  IADD3 R127, P3, PT, R110, R102.reuse, RZ ;  /* 0x000000666e7f7210 */ /* 0x080fe40007f7e0ff */
[-C--:B------:R-:W-:Y:S02]  /*7e80*/  LEA.HI.X.SX32 R117, R109, R101.reuse, 0x1, P4 ;  /* 0x000000656d757211 */ /* 0x080fe400020f0eff */
[-C--:B------:R-:W-:Y:S02]  /*7e90*/  IADD3 R165, P4, PT, R106, R102.reuse, RZ ;  /* 0x000000666aa57210 */ /* 0x080fe40007f9e0ff */
[----:B------:R-:W-:Y:S02]  /*7ea0*/  IADD3 R142, P6, PT, R113, R102, RZ ;  /* 0x00000066718e7210 */ /* 0x000fe40007fde0ff */
[----:B------:R-:W-:-:S02]  /*7eb0*/  LEA.HI.X.SX32 R15, R166, R101, 0x1, P5 ;  /* 0x00000065a60f7211 */ /* 0x000fc400028f0eff */
[-C--:B------:R-:W-:Y:S02]  /*7ec0*/  LEA.HI.X.SX32 R175, R111, R101.reuse, 0x1, P2 ;  /* 0x000000656faf7211 */ /* 0x080fe400010f0eff */
[-C--:B------:R-:W-:Y:S02]  /*7ed0*/  LEA.HI.X.SX32 R128, R110, R101.reuse, 0x1, P3 ;  /* 0x000000656e807211 */ /* 0x080fe400018f0eff */
[-C--:B------:R-:W-:Y:S02]  /*7ee0*/  IADD3 R164, P2, PT, R108, R102.reuse, RZ ;  /* 0x000000666ca47210 */ /* 0x080fe40007f5e0ff */
[-C--:B------:R-:W-:Y:S02]  /*7ef0*/  IADD3 R146, P3, PT, R107, R102.reuse, RZ ;  /* 0x000000666b927210 */ /* 0x080fe40007f7e0ff */
[----:B------:R-:W-:Y:S02]  /*7f00*/  LEA.HI.X.SX32 R166, R106, R101, 0x1, P4 ;  /* 0x000000656aa67211 */ /* 0x000fe400020f0eff */
[----:B------:R-:W-:-:S02]  /*7f10*/  IADD3 R187, P4, PT, R103, R102, RZ ;  /* 0x0000006667bb7210 */ /* 0x000fc40007f9e0ff */
[-C--:B------:R-:W-:Y:S02]  /*7f20*/  LEA.HI.X.SX32 R143, R113, R101.reuse, 0x1, P6 ;  /* 0x00000065718f7211 */ /* 0x080fe400030f0eff */
[-C--:B------:R-:W-:Y:S02]  /*7f30*/  LEA.HI.X.SX32 R140, R108, R101.reuse, 0x1, P2 ;  /* 0x000000656c8c7211 */ /* 0x080fe400010f0eff */
[-C--:B------:R-:W-:Y:S02]  /*7f40*/  LEA.HI.X.SX32 R167, R107, R101.reuse, 0x1, P3 ;  /* 0x000000656ba77211 */ /* 0x080fe400018f0eff */
[-C--:B------:R-:W-:Y:S02]  /*7f50*/  IADD3 R151, P2, PT, R105, R102.reuse, RZ ;  /* 0x0000006669977210 */ /* 0x080fe40007f5e0ff */
[-C--:B------:R-:W-:Y:S02]  /*7f60*/  IADD3 R157, P3, PT, R104, R102.reuse, RZ ;  /* 0x00000066689d7210 */ /* 0x080fe40007f7e0ff */
[----:B------:R-:W-:Y:S01]  /*7f70*/  IADD3 R124, P5, PT, R112, R102, RZ ;  /* 0x00000066707c7210 */ /* 0x000fe20007fbe0ff */
[----:B------:R-:W-:Y:S01]  /*7f80*/  @P0 IMAD.MOV.U32 R102, RZ, RZ, R142 ;  /* 0x000000ffff660224 */ /* 0x000fe200078e008e */
[----:B------:R-:W-:Y:S01]  /*7f90*/  LEA.HI.X.SX32 R186, R103, R101, 0x1, P4 ;  /* 0x0000006567ba7211 */ /* 0x000fe200020f0eff */
[----:B------:R-:W-:Y:S01]  /*7fa0*/  @P0 IMAD.MOV.U32 R103, RZ, RZ, R143 ;  /* 0x000000ffff670224 */ /* 0x000fe200078e008f */
[----:B------:R-:W-:-:S02]  /*7fb0*/  PRMT R106, RZ, 0x7610, R106 ;  /* 0x00007610ff6a7816 */ /* 0x000fc4000000006a */
[-C--:B------:R-:W-:Y:S02]  /*7fc0*/  LEA.HI.X.SX32 R161, R105, R101.reuse, 0x1, P2 ;  /* 0x0000006569a17211 */ /* 0x080fe400010f0eff */
[-C--:B------:R-:W-:Y:S02]  /*7fd0*/  LEA.HI.X.SX32 R158, R104, R101.reuse, 0x1, P3 ;  /* 0x00000065689e7211 */ /* 0x080fe400018f0eff */
[----:B------:R-:W-:Y:S01]  /*7fe0*/  LEA.HI.X.SX32 R125, R112, R101, 0x1, P5 ;  /* 0x00000065707d7211 */ /* 0x000fe200028f0eff */
[----:B------:R0:W2:Y:S01]  /*7ff0*/  @P0 LDG.E.U8 R106, desc[UR20][R102.64] ;  /* 0x00000014666a0981 */ /* 0x0000a2000c1e1100 */
[----:B------:R-:W-:Y:S01]  /*8000*/  PRMT R101, RZ, 0x7610, R101 ;  /* 0x00007610ff657816 */ /* 0x000fe20000000065 */
[----:B0-----:R-:W-:Y:S02]  /*8010*/  @P0 IMAD.MOV.U32 R102, RZ, RZ, R198 ;  /* 0x000000ffff660224 */ /* 0x001fe400078e00c6 */
[----:B------:R-:W-:-:S05]  /*8020*/  @P0 IMAD.MOV.U32 R103, RZ, RZ, R197 ;  /* 0x000000ffff670224 */ /* 0x000fca00078e00c5 */
[----:B------:R0:W3:Y:S01]  /*8030*/  @P0 LDG.E.U8 R101, desc[UR20][R102.64] ;  /* 0x0000001466650981 */ /* 0x0000e2000c1e1100 */
[----:B------:R-:W-:Y:S02]  /*8040*/  @P0 IMAD.MOV.U32 R104, RZ, RZ, R214 ;  /* 0x000000ffff680224 */ /* 0x000fe400078e00d6 */
[----:B------:R-:W-:Y:S01]  /*8050*/  @P0 IMAD.MOV.U32 R105, RZ, RZ, R213 ;  /* 0x000000ffff690224 */ /* 0x000fe200078e00d5 */
[----:B0-----:R-:W-:-:S06]  /*8060*/  PRMT R102, RZ, 0x7610, R102 ;  /* 0x00007610ff667816 */ /* 0x001fcc0000000066 */
[----:B------:R0:W4:Y:S01]  /*8070*/  @P0 LDG.E.U8 R102, desc[UR20][R104.64] ;  /* 0x0000001468660981 */ /* 0x000122000c1e1100 */
[----:B------:R-:W-:-:S05]  /*8080*/  LOP3.LUT R152, R137, 0x30, RZ, 0x3c, !PT ;  /* 0x0000003089987812 */ /* 0x000fca00078e3cff */
[----:B------:R-:W-:Y:S04]  /*8090*/  STS.U8 [R152+UR9+0x1380], R24 ;  /* 0x0013801898007988 */ /* 0x000fe80008000009 */
[----:B------:R-:W-:Y:S04]  /*80a0*/  STS.U8 [R152+UR9+0x1780], R19 ;  /* 0x0017801398007988 */ /* 0x000fe80008000009 */
[----:B------:R-:W-:Y:S01]  /*80b0*/  STS.U8 [R152+UR9+0x1b80], R21 ;  /* 0x001b801598007988 */ /* 0x000fe20008000009 */
[----:B0-----:R-:W-:-:S03]  /*80c0*/  @P0 IMAD.MOV.U32 R104, RZ, RZ, R230 ;  /* 0x000000ffff680224 */ /* 0x001fc600078e00e6 */
[----:B------:R-:W-:Y:S01]  /*80d0*/  STS.U8 [R152+UR9+0x1f80], R238 ;  /* 0x001f80ee98007988 */ /* 0x000fe20008000009 */
[----:B------:R-:W-:-:S03]  /*80e0*/  @P0 IMAD.MOV.U32 R105, RZ, RZ, R229 ;  /* 0x000000ffff690224 */ /* 0x000fc600078e00e5 */
[----:B---3--:R0:W-:Y:S02]  /*80f0*/  STS.U8 [R137+UR9+0x2000], R101 ;  /* 0x0020006589007988 */ /* 0x0081e40008000009 */
[----:B0-----:R-:W-:-:S06]  /*8100*/  PRMT R101, RZ, 0x7610, R101 ;  /* 0x00007610ff657816 */ /* 0x001fcc0000000065 */
[----:B------:R0:W3:Y:S04]  /*8110*/  @P0 LDG.E.U8 R101, desc[UR20][R104.64] ;  /* 0x0000001468650981 */ /* 0x0000e8000c1e1100 */
[----:B----4-:R1:W-:Y:S01]  /*8120*/  STS.U8 [R137+UR9+0x2400], R102 ;  /* 0x0024006689007988 */ /* 0x0103e20008000009 */
[----:B0-----:R-:W-:Y:S02]  /*8130*/  @P0 IMAD.MOV.U32 R104, RZ, RZ, R247 ;  /* 0x000000ffff680224 */ /* 0x001fe400078e00f7 */
[----:B------:R-:W-:Y:S01]  /*8140*/  @P0 IMAD.MOV.U32 R105, RZ, RZ, R246 ;  /* 0x000000ffff690224 */ /* 0x000fe200078e00f6 */
[----:B-1----:R-:W-:-:S06]  /*8150*/  PRMT R102, RZ, 0x7610, R102 ;  /* 0x00007610ff667816 */ /* 0x002fcc0000000066 */
[----:B------:R0:W4:Y:S01]  /*8160*/  @P0 LDG.E.U8 R102, desc[UR20][R104.64] ;  /* 0x0000001468660981 */ /* 0x000122000c1e1100 */
[----:B------:R-:W-:Y:S01]  /*8170*/  PRMT R103, RZ, 0x7610, R103 ;  /* 0x00007610ff677816 */ /* 0x000fe20000000067 */
[----:B0-----:R-:W-:Y:S02]  /*8180*/  @P0 IMAD.MOV.U32 R104, RZ, RZ, R20 ;  /* 0x000000ffff680224 */ /* 0x001fe400078e0014 */
[----:B------:R-:W-:Y:S01]  /*8190*/  @P0 IMAD.MOV.U32 R105, RZ, RZ, R18 ;  /* 0x000000ffff690224 */ /* 0x000fe200078e0012 */
[----:B---3--:R0:W-:Y:S02]  /*81a0*/  STS.U8 [R137+UR9+0x2800], R101 ;  /* 0x0028006589007988 */ /* 0x0081e40008000009 */
[----:B0-----:R-:W-:-:S06]  /*81b0*/  PRMT R101, RZ, 0x7610, R101 ;  /* 0x00007610ff657816 */ /* 0x001fcc0000000065 */
[----:B------:R0:W3:Y:S04]  /*81c0*/  @P0 LDG.E.U8 R101, desc[UR20][R104.64] ;  /* 0x0000001468650981 */ /* 0x0000e8000c1e1100 */
[----:B----4-:R1:W-:Y:S01]  /*81d0*/  STS.U8 [R137+UR9+0x2c00], R102 ;  /* 0x002c006689007988 */ /* 0x0103e20008000009 */
[----:B0-----:R-:W-:Y:S02]  /*81e0*/  @P0 IMAD.MOV.U32 R104, RZ, RZ, R17 ;  /* 0x000000ffff680224 */ /* 0x001fe400078e0011 */
[----:B------:R-:W-:Y:S01]  /*81f0*/  @P0 IMAD.MOV.U32 R105, RZ, RZ, R15 ;  /* 0x000000ffff690224 */ /* 0x000fe200078e000f */
[----:B-1----:R-:W-:-:S04]  /*8200*/  PRMT R102, RZ, 0x7610, R102 ;  /* 0x00007610ff667816 */ /* 0x002fc80000000066 */
[----:B------:R0:W4:Y:S02]  /*8210*/  @P0 LDG.E.U8 R103, desc[UR20][R104.64] ;  /* 0x0000001468670981 */ /* 0x000124000c1e1100 */
[----:B0-----:R-:W-:Y:S02]  /*8220*/  @P0 IMAD.MOV.U32 R104, RZ, RZ, R14 ;  /* 0x000000ffff680224 */ /* 0x001fe400078e000e */
[----:B------:R-:W-:-:S05]  /*8230*/  @P0 IMAD.MOV.U32 R105, RZ, RZ, R141 ;  /* 0x000000ffff690224 */ /* 0x000fca00078e008d */
[----:B------:R0:W2:Y:S02]  /*8240*/  @P0 LDG.E.U8 R102, desc[UR20][R104.64] ;  /* 0x0000001468660981 */ /* 0x0000a4000c1e1100 */
[----:B0-----:R-:W-:Y:S02]  /*8250*/  @P0 IMAD.MOV.U32 R104, RZ, RZ, R164 ;  /* 0x000000ffff680224 */ /* 0x001fe400078e00a4 */
[----:B------:R-:W-:Y:S01]  /*8260*/  @P0 IMAD.MOV.U32 R105, RZ, RZ, R140 ;  /* 0x000000ffff690224 */ /* 0x000fe200078e008c */
[----:B------:R-:W-:Y:S04]  /*8270*/  STL [R1], R8 ;  /* 0x0000000801007387 */ /* 0x000fe80000100800 */
[----:B---3--:R0:W-:Y:S02]  /*8280*/  STS.U8 [R137+UR9+0x3000], R101 ;  /* 0x0030006589007988 */ /* 0x0081e40008000009 */
[----:B0-----:R-:W-:-:S06]  /*8290*/  PRMT R101, RZ, 0x7610, R101 ;  /* 0x00007610ff657816 */ /* 0x001fcc0000000065 */
[----:B------:R0:W3:Y:S04]  /*82a0*/  @P0 LDG.E.U8 R101, desc[UR20][R104.64] ;  /* 0x0000001468650981 */ /* 0x0000e8000c1e1100 */
[----:B----4-:R-:W-:Y:S01]  /*82b0*/  STS.U8 [R137+UR9+0x3400], R103 ;  /* 0x0034006789007988 */ /* 0x010fe20008000009 */
[----:B0-----:R-:W-:Y:S02]  /*82c0*/  @P0 IMAD.MOV.U32 R104, RZ, RZ, R200 ;  /* 0x000000ffff680224 */ /* 0x001fe400078e00c8 */
[----:B------:R-:W-:Y:S01]  /*82d0*/  @P0 IMAD.MOV.U32 R105, RZ, RZ, R199 ;  /* 0x000000ffff690224 */ /* 0x000fe200078e00c7 */
[----:B--2---:R0:W-:Y:S02]  /*82e0*/  STS.U8 [R137+UR9+0x3800], R102 ;  /* 0x0038006689007988 */ /* 0x0041e40008000009 */
[----:B0-----:R-:W-:-:S06]  /*82f0*/  PRMT R102, RZ, 0x7610, R102 ;  /* 0x00007610ff667816 */ /* 0x001fcc0000000066 */
[----:B------:R0:W2:Y:S04]  /*8300*/  @P0 LDG.E.U8 R102, desc[UR20][R104.64] ;  /* 0x0000001468660981 */ /* 0x0000a8000c1e1100 */
[----:B------:R-:W-:Y:S04]  /*8310*/  STL [R1+0x8], R4 ;  /* 0x0000080401007387 */ /* 0x000fe80000100800 */
        /* <DEDUP_REMOVED lines=53> */
[----:B------:R-:W-:Y:S01]  /*8670*/  STL [R1+0xd4], R128 ;  /* 0x0000d48001007387 */ /* 0x000fe20000100800 */
[----:B0-----:R-:W-:-:S03]  /*8680*/  @P0 IMAD.MOV.U32 R104, RZ, RZ, R216 ;  /* 0x000000ffff680224 */ /* 0x001fc600078e00d8 */
[----:B------:R-:W-:Y:S01]  /*8690*/  STL [R1+0xdc], R117 ;  /* 0x0000dc7501007387 */ /* 0x000fe20000100800 */
[----:B------:R-:W-:-:S03]  /*86a0*/  @P0 IMAD.MOV.U32 R105, RZ, RZ, R215 ;  /* 0x000000ffff690224 */ /* 0x000fc600078e00d7 */
[----:B------:R0:W-:Y:S02]  /*86b0*/  STL [R1+0xe8], R164 ;  /* 0x0000e8a401007387 */ /* 0x0001e40000100800 */
[----:B0-----:R-:W-:Y:S02]  /*86c0*/  LOP3.LUT R164, R137, 0x10, RZ, 0x3c, !PT ;  /* 0x0000001089a47812 */ /* 0x001fe400078e3cff */
[----:B---3--:R0:W-:Y:S02]  /*86d0*/  STS.U8 [R137+UR9+0x3c00], R101 ;  /* 0x003c006589007988 */ /* 0x0081e40008000009 */
[----:B0-----:R-:W-:-:S06]  /*86e0*/  PRMT R101, RZ, 0x7610, R101 ;  /* 0x00007610ff657816 */ /* 0x001fcc0000000065 */
[----:B------:R0:W3:Y:S02]  /*86f0*/  @P0 LDG.E.U8 R101, desc[UR20][R104.64] ;  /* 0x0000001468650981 */ /* 0x0000e4000c1e1100 */
[----:B0-----:R-:W-:Y:S02]  /*8700*/  @P0 IMAD.MOV.U32 R104, RZ, RZ, R232 ;  /* 0x000000ffff680224 */ /* 0x001fe400078e00e8 */
[----:B------:R-:W-:Y:S01]  /*8710*/  @P0 IMAD.MOV.U32 R105, RZ, RZ, R231 ;  /* 0x000000ffff690224 */ /* 0x000fe200078e00e7 */
[----:B--2---:R0:W-:Y:S02]  /*8720*/  STS.U8 [R164+UR9+0x2080], R102 ;  /* 0x00208066a4007988 */ /* 0x0041e40008000009 */
[----:B0-----:R-:W-:-:S06]  /*8730*/  PRMT R102, RZ, 0x7610, R102 ;  /* 0x00007610ff667816 */ /* 0x001fcc0000000066 */
[----:B------:R0:W2:Y:S02]  /*8740*/  @P0 LDG.E.U8 R102, desc[UR20][R104.64] ;  /* 0x0000001468660981 */ /* 0x0000a4000c1e1100 */
[----:B0-----:R-:W-:Y:S02]  /*8750*/  @P0 IMAD.MOV.U32 R104, RZ, RZ, R249 ;  /* 0x000000ffff680224 */ /* 0x001fe400078e00f9 */
[----:B------:R-:W-:Y:S01]  /*8760*/  @P0 IMAD.MOV.U32 R105, RZ, RZ, R248 ;  /* 0x000000ffff690224 */ /* 0x000fe200078e00f8 */
        /* <DEDUP_REMOVED lines=31> */
[----:B0-----:R-:W-:Y:S02]  /*8960*/  LOP3.LUT R164, R137, 0x20, RZ, 0x3c, !PT ;  /* 0x0000002089a47812 */ /* 0x001fe400078e3cff */
[----:B------:R-:W-:-:S06]  /*8970*/  PRMT R101, RZ, 0x7610, R101 ;  /* 0x00007610ff657816 */ /* 0x000fcc0000000065 */
        /* <DEDUP_REMOVED lines=75> */
[----:B------:R0:W2:Y:S01]  /*8e30*/  @P0 LDG.E.U8 R102, desc[UR20][R104.64] ;  /* 0x0000001468660981 */ /* 0x0000a2000c1e1100 */
[----:B------:R-:W-:Y:S01]  /*8e40*/  @P0 IMAD.MOV.U32 R103, RZ, RZ, R221 ;  /* 0x000000ffff670224 */ /* 0x000fe200078e00dd */
[----:B0-----:R-:W-:Y:S02]  /*8e50*/  LOP3.LUT R104, R137, 0x40, RZ, 0x3c, !PT ;  /* 0x0000004089687812 */ /* 0x001fe400078e3cff */
[----:B---3--:R0:W-:Y:S02]  /*8e60*/  STS.U8 [R152+UR9+0x3d80], R101 ;  /* 0x003d806598007988 */ /* 0x0081e40008000009 */
[----:B0-----:R-:W-:Y:S02]  /*8e70*/  PRMT R101, RZ, 0x7610, R101 ;  /* 0x00007610ff657816 */ /* 0x001fe40000000065 */
[----:B--2---:R0:W-:Y:S02]  /*8e80*/  STS.U8 [R104+UR9+0x2200], R102 ;  /* 0x0022006668007988 */ /* 0x0041e40008000009 */
[----:B0-----:R-:W-:-:S05]  /*8e90*/  @P0 IMAD.MOV.U32 R102, RZ, RZ, R222 ;  /* 0x000000ffff660224 */ /* 0x001fca00078e00de */
[----:B------:R0:W2:Y:S02]  /*8ea0*/  @P0 LDG.E.U8 R101, desc[UR20][R102.64] ;  /* 0x0000001466650981 */ /* 0x0000a4000c1e1100 */
[----:B0-----:R-:W-:Y:S02]  /*8eb0*/  @P0 IMAD.MOV.U32 R102, RZ, RZ, R239 ;  /* 0x000000ffff660224 */ /* 0x001fe400078e00ef */
[----:B------:R-:W-:Y:S01]  /*8ec0*/  @P0 IMAD.MOV.U32 R103, RZ, RZ, R237 ;  /* 0x000000ffff670224 */ /* 0x000fe200078e00ed */
[----:B--2---:R0:W-:Y:S02]  /*8ed0*/  STS.U8 [R104+UR9+0x2600], R101 ;  /* 0x0026006568007988 */ /* 0x0041e40008000009 */
[----:B0-----:R-:W-:-:S06]  /*8ee0*/  PRMT R101, RZ, 0x7610, R101 ;  /* 0x00007610ff657816 */ /* 0x001fcc0000000065 */
        /* <DEDUP_REMOVED lines=25> */
[----:B------:R0:W2:Y:S01]  /*9080*/  @P0 LDG.E.U8 R101, desc[UR20][R102.64] ;  /* 0x0000001466650981 */ /* 0x0000a2000c1e1100 */
[----:B------:R-:W-:Y:S01]  /*9090*/  @P0 IMAD.MOV.U32 R105, RZ, RZ, R207 ;  /* 0x000000ffff690224 */ /* 0x000fe200078e00cf */
[----:B0-----:R-:W-:Y:S02]  /*90a0*/  PRMT R102, RZ, 0x7610, R102 ;  /* 0x00007610ff667816 */ /* 0x001fe40000000066 */
[----:B--2---:R0:W-:Y:S02]  /*90b0*/  STS.U8 [R104+UR9+0x3e00], R101 ;  /* 0x003e006568007988 */ /* 0x0041e40008000009 */
[----:B0-----:R-:W-:-:S05]  /*90c0*/  @P0 IMAD.MOV.U32 R104, RZ, RZ, R208 ;  /* 0x000000ffff680224 */ /* 0x001fca00078e00d0 */
[----:B------:R-:W2:Y:S01]  /*90d0*/  @P0 LDG.E.U8 R102, desc[UR20][R104.64] ;  /* 0x0000001468660981 */ /* 0x000ea2000c1e1100 */
[----:B------:R-:W-:Y:S01]  /*90e0*/  LOP3.LUT R107, R137, 0x50, RZ, 0x3c, !PT ;  /* 0x00000050896b7812 */ /* 0x000fe200078e3cff */
[----:B------:R-:W-:Y:S01]  /*90f0*/  @P0 IMAD.MOV.U32 R103, RZ, RZ, R223 ;  /* 0x000000ffff670224 */ /* 0x000fe200078e00df */
[----:B------:R-:W-:-:S03]  /*9100*/  PRMT R101, RZ, 0x7610, R101 ;  /* 0x00007610ff657816 */ /* 0x000fc60000000065 */
        /* <DEDUP_REMOVED lines=28> */
[----:B------:R-:W-:Y:S02]  /*92d0*/  @P0 IMAD.MOV.U32 R104, RZ, RZ, R210 ;  /* 0x000000ffff680224 */ /* 0x000fe400078e00d2 */
[----:B------:R-:W-:Y:S02]  /*92e0*/  @P0 IMAD.MOV.U32 R105, RZ, RZ, R209 ;  /* 0x000000ffff690224 */ /* 0x000fe400078e00d1 */
[----:B0-----:R-:W-:Y:S02]  /*92f0*/  @P0 IMAD.MOV.U32 R102, RZ, RZ, R187 ;  /* 0x000000ffff660224 */ /* 0x001fe400078e00bb */
[----:B------:R-:W-:Y:S01]  /*9300*/  @P0 IMAD.MOV.U32 R103, RZ, RZ, R186 ;  /* 0x000000ffff670224 */ /* 0x000fe200078e00ba */
[----:B--2---:R0:W-:Y:S02]  /*9310*/  STS.U8 [R107+UR9+0x3a80], R101 ;  /* 0x003a80656b007988 */ /* 0x0041e40008000009 */
[----:B0-----:R-:W-:-:S06]  /*9320*/  PRMT R101, RZ, 0x7610, R101 ;  /* 0x00007610ff657816 */ /* 0x001fcc0000000065 */
[----:B------:R0:W2:Y:S02]  /*9330*/  @P0 LDG.E.U8 R101, desc[UR20][R102.64] ;  /* 0x0000001466650981 */ /* 0x0000a4000c1e1100 */
[----:B0-----:R-:W-:-:S06]  /*9340*/  PRMT R102, RZ, 0x7610, R102 ;  /* 0x00007610ff667816 */ /* 0x001fcc0000000066 */
[----:B------:R-:W3:Y:S01]  /*9350*/  @P0 LDG.E.U8 R102, desc[UR20][R104.64] ;  /* 0x0000001468660981 */ /* 0x000ee2000c1e1100 */
[----:B------:R-:W-:-:S03]  /*9360*/  @P0 IMAD.MOV.U32 R103, RZ, RZ, R225 ;  /* 0x000000ffff670224 */ /* 0x000fc600078e00e1 */
[----:B--2---:R0:W-:Y:S02]  /*9370*/  STS.U8 [R107+UR9+0x3e80], R101 ;  /* 0x003e80656b007988 */ /* 0x0041e40008000009 */
[----:B0-----:R-:W-:Y:S02]  /*9380*/  LOP3.LUT R107, R137, 0x60, RZ, 0x3c, !PT ;  /* 0x00000060896b7812 */ /* 0x001fe400078e3cff */
[----:B------:R-:W-:-:S03]  /*9390*/  PRMT R101, RZ, 0x7610, R101 ;  /* 0x00007610ff657816 */ /* 0x000fc60000000065 */
[----:B---3--:R0:W-:Y:S02]  /*93a0*/  STS.U8 [R107+UR9+0x2300], R102 ;  /* 0x002300666b007988 */ /* 0x0081e40008000009 */
        /* <DEDUP_REMOVED lines=40> */
[----:B------:R-:W-:Y:S04]  /*9630*/  STS.U8 [R107+UR9+0x3f80], R106 ;  /* 0x003f806a6b007988 */ /* 0x000fe80008000009 */
        /* <DEDUP_REMOVED lines=37> */
[----:B------:R0:W5:Y:S04]  /*9890*/  LDL.LU R24, [R1+0x18c] ;  /* 0x00018c0001187983 */ /* 0x0001680000300800 */
[----:B------:R-:W-:Y:S04]  /*98a0*/  STL [R1+0x10c], R186 ;  /* 0x00010cba01007387 */ /* 0x000fe80000100800 */
[----:B------:R0:W5:Y:S04]  /*98b0*/  LDL.LU R19, [R1+0x188] ;  /* 0x0001880001137983 */ /* 0x0001680000300800 */
[----:B------:R-:W-:Y:S04]  /*98c0*/  STL [R1+0x11c], R143 ;  /* 0x00011c8f01007387 */ /* 0x000fe80000100800 */
[----:B------:R-:W-:Y:S04]  /*98d0*/  STL [R1+0x114], R125 ;  /* 0x0001147d01007387 */ /* 0x000fe80000100800 */
[----:B------:R0:W5:Y:S04]  /*98e0*/  LDL.LU R21, [R1+0x184] ;  /* 0x0001840001157983 */ /* 0x0001680000300800 */
        /* <DEDUP_REMOVED lines=18> */
[----:B--2---:R1:W-:Y:S02]  /*9a10*/  STS.U8 [R107+UR9+0x3780], R101 ;  /* 0x003780656b007988 */ /* 0x0043e40008000009 */
[----:B-1----:R-:W-:-:S06]  /*9a20*/  PRMT R101, RZ, 0x7610, R101 ;  /* 0x00007610ff657816 */ /* 0x002fcc0000000065 */
[----:B------:R-:W2:Y:S01]  /*9a30*/  @P0 LDG.E.U8 R101, desc[UR20][R102.64] ;  /* 0x0000001466650981 */ /* 0x000ea2000c1e1100 */
[----:B------:R-:W-:-:S04]  /*9a40*/  UISETP.NE.U32.AND UP1, UPT, UR11, URZ, UPT ;  /* 0x000000ff0b00728c */ /* 0x000fc8000bf25070 */
[----:B------:R-:W-:Y:S02]  /*9a50*/  UISETP.LT.OR UP3, UPT, UR24, 0x80, UP1 ;  /* 0x000000801800788c */ /* 0x000fe40008f61670 */
[----:B------:R-:W-:Y:S01]  /*9a60*/  UISETP.GE.AND UP2, UPT, UR24, 0x100, UPT ;  /* 0x000001001800788c */ /* 0x000fe2000bf46270 */
[----:B--2---:R0:W-:Y:S01]  /*9a70*/  STS.U8 [R107+UR9+0x3b80], R101 ;  /* 0x003b80656b007988 */ /* 0x0041e20008000009 */
[----:B------:R1:W-:Y:S06]  /*9a80*/  MEMBAR.ALL.CTA ;  /* 0x0000000000007992 */ /* 0x0003ec0000008000 */
[----:B-1----:R-:W1:Y:S02]  /*9a90*/  FENCE.VIEW.ASYNC.S ;  /* 0x00000000000073c6 */ /* 0x002e640000000000 */
[----:B-1----:R-:W-:Y:S06]  /*9aa0*/  BAR.SYNC.DEFER_BLOCKING 0x0 ;  /* 0x0000000000007b1d */ /* 0x002fec0000010000 */
[----:B------:R-:W-:Y:S05]  /*9ab0*/  BRA.U UP3, `(.L_x_6) ;  /* 0x0000000103847547 */ /* 0x000fea000b800000 */
[----:B------:R-:W-:Y:S02]  /*9ac0*/  UIADD3 UR4, UPT, UPT, UR9, 0x2000, URZ ;  /* 0x0000200009047890 */ /* 0x000fe4000fffe0ff */
[----:B------:R-:W-:Y:S02]  /*9ad0*/  USHF.R.U32.HI UR14, URZ, 0x4, UR9 ;  /* 0x00000004ff0e7899 */ /* 0x000fe40008011609 */
[----:B------:R-:W-:Y:S02]  /*9ae0*/  USHF.R.U32.HI UR4, URZ, 0x4, UR4 ;  /* 0x00000004ff047899 */ /* 0x000fe40008011604 */
[----:B------:R-:W-:Y:S02]  /*9af0*/  USGXT.U32 UR14, UR14, 0xe ;  /* 0x0000000e0e0e789a */ /* 0x000fe40008000000 */
[----:B------:R-:W-:Y:S02]  /*9b00*/  USGXT.U32 UR16, UR4, 0xe ;  /* 0x0000000e0410789a */ /* 0x000fe40008000000 */
[----:B------:R-:W-:-:S02]  /*9b10*/  UIADD3 UR32, UP3, UPT, UR14, 0x80, URZ ;  /* 0x000000800e207890 */ /* 0x000fc4000ff7e0ff */
[----:B------:R-:W-:Y:S01]  /*9b20*/  UIADD3 UR34, UP4, UPT, UR16, 0x2, URZ ;  /* 0x0000000210227890 */ /* 0x000fe2000ff9e0ff */
[----:B------:R-:W-:Y:S01]  /*9b30*/  UMOV UR4, URZ ;  /* 0x000000ff00047c82 */ /* 0x000fe20008000000 */
[----:B------:R-:W-:Y:S01]  /*9b40*/  UMOV UR36, 0x0 ;  /* 0x0000000000247882 */ /* 0x000fe20000000000 */
[----:B------:R-:W-:Y:S02]  /*9b50*/  UIADD3.X UR33, UPT, UPT, UR4, -0x7fffbfe0, URZ, UP3, !UPT ;  /* 0x8000402004217890 */ /* 0x000fe40009ffe4ff */
[----:B------:R-:W-:Y:S02]  /*9b60*/  UIADD3.X UR35, UPT, UPT, UR4, 0x40004040, URZ, UP4, !UPT ;  /* 0x4000404004237890 */ /* 0x000fe4000a7fe4ff */
[----:B------:R-:W-:Y:S02]  /*9b70*/  UIADD3.64 UR18, UPT, UPT, UR32, 0x80, URZ ;  /* 0x0000008020127897 */ /* 0x000fe4000fffe0ff */
[----:B------:R-:W-:Y:S02]  /*9b80*/  UIADD3.64 UR26, UPT, UPT, UR34, 0x2, URZ ;  /* 0x00000002221a7897 */ /* 0x000fe4000fffe0ff */
[----:B------:R-:W-:-:S02]  /*9b90*/  UIADD3.64 UR28, UPT, UPT, UR32, 0x100, URZ ;  /* 0x00000100201c7897 */ /* 0x000fc4000fffe0ff */
[----:B------:R-:W-:Y:S01]  /*9ba0*/  UIADD3.64 UR30, UPT, UPT, UR34, 0x4, URZ ;  /* 0x00000004221e7897 */ /* 0x000fe2000fffe0ff */
[----:B------:R-:W-:Y:S01]  /*9bb0*/  UMOV UR37, 0x4108010 ;  /* 0x0410801000257882 */ /* 0x000fe20000000000 */
[----:B------:R-:W-:Y:S01]  /*9bc0*/  UMOV UR15, 0x80004020 ;  /* 0x80004020000f7882 */ /* 0x000fe20000000000 */
[----:B------:R-:W-:Y:S01]  /*9bd0*/  UMOV UR17, 0x40004040 ;  /* 0x4000404000117882 */ /* 0x000fe20000000000 */
[----:B------:R-:W-:Y:S01]  /*9be0*/  UMOV UR38, 0x0 ;  /* 0x0000000000267882 */ /* 0x000fe20000000000 */
[----:B------:R-:W-:Y:S01]  /*9bf0*/  UMOV UR39, 0x4108010 ;  /* 0x0410801000277882 */ /* 0x000fe20000000000 */
[----:B------:R-:W-:Y:S01]  /*9c00*/  UMOV UR40, 0x0 ;  /* 0x0000000000287882 */ /* 0x000fe20000000000 */
[----:B------:R-:W-:Y:S01]  /*9c10*/  UMOV UR41, 0x4108010 ;  /* 0x0410801000297882 */ /* 0x000fe20000000000 */
[----:B------:R-:W-:Y:S01]  /*9c20*/  UMOV UR4, UR6 ;  /* 0x0000000600047c82 */ /* 0x000fe20008000000 */
[----:B------:R-:W-:Y:S01]  /*9c30*/  UMOV UR5, URZ ;  /* 0x000000ff00057c82 */ /* 0x000fe20008000000 */
[----:B------:R1:W-:Y:S01]  /*9c40*/  UTCQMMA gdesc[UR14], gdesc[UR16], tmem[UR8], tmem[UR36], idesc[UR37], !UPT ;  /* 0x00ff24100e0075ea */ /* 0x0003e2000f800308 */
[----:B------:R-:W-:Y:S01]  /*9c50*/  UMOV UR42, 0x0 ;  /* 0x00000000002a7882 */ /* 0x000fe20000000000 */
[----:B------:R-:W-:Y:S01]  /*9c60*/  UMOV UR43, 0x4108010 ;  /* 0x04108010002b7882 */ /* 0x000fe20000000000 */
[----:B------:R1:W-:Y:S01]  /*9c70*/  UTCQMMA gdesc[UR32], gdesc[UR34], tmem[UR8], tmem[UR38], idesc[UR39], UPT ;  /* 0x00ff2622200075ea */ /* 0x0003e2000b800308 */
[----:B------:R-:W-:Y:S01]  /*9c80*/  UMOV UR4, UR4 ;  /* 0x0000000400047c82 */ /* 0x000fe20008000000 */
[----:B------:R1:W-:Y:S01]  /*9c90*/  UTCQMMA gdesc[UR18], gdesc[UR26], tmem[UR8], tmem[UR40], idesc[UR41], UPT ;  /* 0x00ff281a120075ea */ /* 0x0003e2000b800308 */
[----:B------:R1:W-:Y:S01]  /*9ca0*/  UTCQMMA gdesc[UR28], gdesc[UR30], tmem[UR8], tmem[UR42], idesc[UR43], UPT ;  /* 0x00ff2a1e1c0075ea */ /* 0x0003e2000b800308 */
[----:B------:R1:W-:Y:S01]  /*9cb0*/  UTCBAR [UR4], URZ ;  /* 0x000000ff040073e9 */ /* 0x0003e200080000ff */
[----:B------:R-:W-:Y:S01]  /*9cc0*/  NOP ;  /* 0x0000000000007918 */ /* 0x000fe20000000000 */
.L_x_6:
[----:B-1----:R-:W-:Y:S01]  /*9cd0*/  UMOV UR4, URZ ;  /* 0x000000ff00047c82 */ /* 0x002fe20008000000 */
[----:B------:R-:W-:Y:S05]  /*9ce0*/  BRA.U !UP2, `(.L_x_7) ;  /* 0x0000005d0a847547 */ /* 0x000fea000b800000 */
[----:B------:R-:W-:Y:S01]  /*9cf0*/  USHF.L.U32 UR11, UR12, 0x7, URZ ;  /* 0x000000070c0b7899 */ /* 0x000fe200080006ff */
[----:B0-----:R-:W-:Y:S01]  /*9d00*/  IMAD.MOV.U32 R101, RZ, RZ, RZ ;  /* 0x000000ffff657224 */ /* 0x001fe200078e00ff */
[----:B------:R-:W-:Y:S02]  /*9d10*/  USHF.L.U32 UR18, UR13, 0x7, URZ ;  /* 0x000000070d127899 */ /* 0x000fe400080006ff */
[----:B------:R-:W-:Y:S02]  /*9d20*/  USHF.R.S32.HI UR7, URZ, 0x1f, UR24 ;  /* 0x0000001fff077899 */ /* 0x000fe40008011418 */
[----:B------:R-:W-:Y:S02]  /*9d30*/  UIADD3 UR12, UPT, UPT, UR9, 0x4000, URZ ;  /* 0x00004000090c7890 */ /* 0x000fe4000fffe0ff */
[----:B------:R-:W-:Y:S02]  /*9d40*/  UIADD3 UR13, UPT, UPT, UR9, 0x6000, URZ ;  /* 0x00006000090d7890 */ /* 0x000fe4000fffe0ff */
[----:B------:R-:W-:-:S02]  /*9d50*/  ULEA.HI UR7, UR7, UR24, URZ, 0x7 ;  /* 0x0000001807077291 */ /* 0x000fc4000f8f38ff */
[----:B------:R-:W-:Y:S02]  /*9d60*/  USHF.R.U32.HI UR12, URZ, 0x4, UR12 ;  /* 0x00000004ff0c7899 */ /* 0x000fe4000801160c */
[----:B------:R-:W-:Y:S02]  /*9d70*/  USHF.R.U32.HI UR13, URZ, 0x4, UR13 ;  /* 0x00000004ff0d7899 */ /* 0x000fe4000801160d */
[----:B------:R-:W-:Y:S02]  /*9d80*/  USHF.R.S32.HI UR7, URZ, 0x7, UR7 ;  /* 0x00000007ff077899 */ /* 0x000fe40008011407 */
[----:B------:R-:W-:Y:S02]  /*9d90*/  USGXT.U32 UR12, UR12, 0xe ;  /* 0x0000000e0c0c789a */ /* 0x000fe40008000000 */
[----:B------:R-:W-:Y:S02]  /*9da0*/  USGXT.U32 UR14, UR13, 0xe ;  /* 0x0000000e0d0e789a */ /* 0x000fe40008000000 */
[----:B------:R-:W-:-:S02]  /*9db0*/  UIADD3 UR26, UP2, UPT, UR12, 0x80, URZ ;  /* 0x000000800c1a7890 */ /* 0x000fc4000ff5e0ff */
[----:B------:R-:W-:Y:S02]  /*9dc0*/  UISETP.LT.AND UP4, UPT, UR7, 0x2, UPT ;  /* 0x000000020700788c */ /* 0x000fe4000bf81270 */
[----:B------:R-:W-:Y:S01]  /*9dd0*/  UIADD3 UR28, UP3, UPT, UR14, 0x2, URZ ;  /* 0x000000020e1c7890 */ /* 0x000fe2000ff7e0ff */
[----:B------:R-:W-:Y:S01]  /*9de0*/  UMOV UR4, URZ ;  /* 0x000000ff00047c82 */ /* 0x000fe20008000000 */
[----:B------:R-:W-:Y:S01]  /*9df0*/  UMOV UR5, URZ ;  /* 0x000000ff00057c82 */ /* 0x000fe20008000000 */
[----:B------:R-:W-:Y:S02]  /*9e00*/  UIADD3.X UR27, UPT, UPT, UR4, -0x7fffbfe0, URZ, UP2, !UPT ;  /* 0x80004020041b7890 */ /* 0x000fe400097fe4ff */
[----:B------:R-:W-:Y:S02]  /*9e10*/  USEL UR7, UR7, 0x2, !UP4 ;  /* 0x0000000207077887 */ /* 0x000fe4000e000000 */
[----:B------:R-:W-:Y:S02]  /*9e20*/  UIADD3.X UR29, UPT, UPT, UR5, 0x40004040, URZ, UP3, !UPT ;  /* 0x40004040051d7890 */ /* 0x000fe40009ffe4ff */
[----:B------:R-:W-:-:S02]  /*9e30*/  UIADD3 UR22, UPT, UPT, UR22, -0x80, URZ ;  /* 0xffffff8016167890 */ /* 0x000fc4000fffe0ff */
[----:B------:R-:W-:Y:S02]  /*9e40*/  USHF.R.S32.HI UR25, URZ, 0x1f, UR11 ;  /* 0x0000001fff197899 */ /* 0x000fe4000801140b */
[----:B------:R-:W-:Y:S02]  /*9e50*/  USHF.R.S32.HI UR38, URZ, 0x1f, UR18 ;  /* 0x0000001fff267899 */ /* 0x000fe40008011412 */
[----:B------:R-:W-:Y:S02]  /*9e60*/  UIADD3 UR19, UPT, UPT, UR7, -0x1, URZ ;  /* 0xffffffff07137890 */ /* 0x000fe4000fffe0ff */
[----:B------:R-:W-:Y:S02]  /*9e70*/  UIADD3.64 UR30, UPT, UPT, UR26, 0x80, URZ ;  /* 0x000000801a1e7897 */ /* 0x000fe4000fffe0ff */
[----:B------:R-:W-:Y:S02]  /*9e80*/  UIADD3.64 UR32, UPT, UPT, UR28, 0x2, URZ ;  /* 0x000000021c207897 */ /* 0x000fe4000fffe0ff */
[----:B------:R-:W-:-:S02]  /*9e90*/  UIADD3.64 UR34, UPT, UPT, UR26, 0x100, URZ ;  /* 0x000001001a227897 */ /* 0x000fc4000fffe0ff */
[----:B------:R-:W-:Y:S01]  /*9ea0*/  UIADD3.64 UR36, UPT, UPT, UR28, 0x4, URZ ;  /* 0x000000041c247897 */ /* 0x000fe2000fffe0ff */
[----:B------:R-:W-:-:S11]  /*9eb0*/  UMOV UR23, 0x1 ;  /* 0x0000000100177882 */ /* 0x000fd60000000000 */
.L_x_10:
[----:B------:R-:W2:Y:S04]  /*9ec0*/  LDL.LU R114, [R1+0x120] ;  /* 0x0001200001727983 */ /* 0x000ea80000300800 */
[----:B------:R-:W3:Y:S04]  /*9ed0*/  LDL.LU R113, [R1+0x118] ;  /* 0x0001180001717983 */ /* 0x000ee80000300800 */
[----:B------:R-:W4:Y:S04]  /*9ee0*/  LDL.LU R112, [R1+0x110] ;  /* 0x0001100001707983 */ /* 0x000f280000300800 */
[----:B------:R-:W4:Y:S04]  /*9ef0*/  LDL.LU R111, [R1+0x108] ;  /* 0x00010800016f7983 */ /* 0x000f280000300800 */
[----:B------:R-:W4:Y:S04]  /*9f00*/  LDL.LU R110, [R1+0x100] ;  /* 0x00010000016e7983 */ /* 0x000f280000300800 */
[----:B------:R-:W4:Y:S04]  /*9f10*/  LDL.LU R109, [R1+0x11c] ;  /* 0x00011c00016d7983 */ /* 0x000f280000300800 */
[----:B------:R-:W4:Y:S04]  /*9f20*/  LDL.LU R108, [R1+0xf8] ;  /* 0x0000f800016c7983 */ /* 0x000f280000300800 */
[----:B------:R-:W4:Y:S01]  /*9f30*/  LDL.LU R104, [R1+0x114] ;  /* 0x0001140001687983 */ /* 0x000f220000300800 */
[----:B------:R-:W0:Y:S03]  /*9f40*/  S2R R103, SR_TID.X ;  /* 0x0000000000677919 */ /* 0x000e260000002100 */
[----:B------:R-:W4:Y:S04]  /*9f50*/  LDL.LU R107, [R1+0xf0] ;  /* 0x0000f000016b7983 */ /* 0x000f280000300800 */
[----:B------:R-:W4:Y:S04]  /*9f60*/  LDL.LU R106, [R1+0x10c] ;  /* 0x00010c00016a7983 */ /* 0x000f280000300800 */
[----:B------:R-:W4:Y:S01]  /*9f70*/  LDL.LU R105, [R1+0xe8] ;  /* 0x0000e80001697983 */ /* 0x000f220000300800 */
[----:B------:R-:W-:Y:S01]  /*9f80*/  IMAD.U32 R101, R101, -0x80000000, RZ ;  /* 0x8000000065657824 */ /* 0x000fe200078e00ff */
[----:B0-----:R-:W-:-:S04]  /*9f90*/  SHF.R.U32.HI R102, RZ, 0x6, R103 ;  /* 0x00000006ff667819 */ /* 0x001fc80000011667 */
[----:B------:R-:W-:-:S04]  /*9fa0*/  SGXT.U32 R102, R102, 0x1 ;  /* 0x000000016666781a */ /* 0x000fc80000000000 */
[----:B------:R-:W-:Y:S02]  /*9fb0*/  ISETP.GE.AND P0, PT, R102, UR22, PT ;  /* 0x0000001666007c0c */ /* 0x000fe4000bf06270 */
[----:B--2---:R-:W-:Y:S02]  /*9fc0*/  IADD3 R114, P6, PT, R114, UR18, RZ ;  /* 0x0000001272727c10 */ /* 0x004fe4000ffde0ff */
[----:B---3--:R-:W-:-:S03]  /*9fd0*/  IADD3 R113, P2, PT, R113, UR18, RZ ;  /* 0x0000001271717c10 */ /* 0x008fc6000ff5e0ff */
[----:B------:R-:W-:Y:S01]  /*9fe0*/  STL [R1+0x120], R114 ;  /* 0x0001207201007387 */ /* 0x000fe20000100800 */
[----:B----4-:R-:W-:-:S03]  /*9ff0*/  IADD3 R112, P3, PT, R112, UR18, RZ ;  /* 0x0000001270707c10 */ /* 0x010fc6000ff7e0ff */
[----:B------:R-:W-:Y:S01]  /*a000*/  STL [R1+0x118], R113 ;  /* 0x0001187101007387 */ /* 0x000fe20000100800 */
[----:B------:R-:W-:-:S03]  /*a010*/  IADD3 R111, P4, PT, R111, UR18, RZ ;  /* 0x000000126f6f7c10 */ /* 0x000fc6000ff9e0ff */
[----:B------:R-:W-:Y:S01]  /*a020*/  STL [R1+0x110], R112 ;  /* 0x0001107001007387 */ /* 0x000fe20000100800 */
[----:B------:R-:W-:-:S03]  /*a030*/  IADD3 R110, P5, PT, R110, UR18, RZ ;  /* 0x000000126e6e7c10 */ /* 0x000fc6000ffbe0ff */
[----:B------:R-:W-:Y:S01]  /*a040*/  STL [R1+0x108], R111 ;  /* 0x0001086f01007387 */ /* 0x000fe20000100800 */
[----:B------:R-:W-:-:S03]  /*a050*/  IADD3.X R109, PT, PT, R109, UR38, RZ, P6, !PT ;  /* 0x000000266d6d7c10 */ /* 0x000fc6000b7fe4ff */
[----:B------:R-:W-:Y:S01]  /*a060*/  STL [R1+0x100], R110 ;  /* 0x0001006e01007387 */ /* 0x000fe20000100800 */
[----:B------:R-:W-:Y:S02]  /*a070*/  IADD3 R108, P6, PT, R108, UR18, RZ ;  /* 0x000000126c6c7c10 */ /* 0x000fe4000ffde0ff */
[----:B------:R-:W-:-:S05]  /*a080*/  IADD3.X R104, PT, PT, R104, UR38, RZ, P2, !PT ;  /* 0x0000002668687c10 */ /* 0x000fca00097fe4ff */
[----:B------:R0:W-:Y:S04]  /*a090*/  STL [R1+0x114], R104 ;  /* 0x0001146801007387 */ /* 0x0001e80000100800 */
[----:B------:R-:W-:Y:S04]  /*a0a0*/  STL [R1+0x11c], R109 ;  /* 0x00011c6d01007387 */ /* 0x000fe80000100800 */
[----:B0-----:R-:W2:Y:S01]  /*a0b0*/  LDL.LU R104, [R1+0x104] ;  /* 0x0001040001687983 */ /* 0x001ea20000300800 */
[----:B------:R-:W-:Y:S02]  /*a0c0*/  IADD3.X R106, PT, PT, R106, UR38, RZ, P3, !PT ;  /* 0x000000266a6a7c10 */ /* 0x000fe40009ffe4ff */
[----:B------:R-:W-:Y:S01]  /*a0d0*/  IADD3 R107, P2, PT, R107, UR18, RZ ;  /* 0x000000126b6b7c10 */ /* 0x000fe2000ff5e0ff */
[----:B------:R-:W-:Y:S04]  /*a0e0*/  STL [R1+0xf8], R108 ;  /* 0x0000f86c01007387 */ /* 0x000fe80000100800 */
[----:B------:R-:W3:Y:S01]  /*a0f0*/  LDL.LU R102, [R1+0xe0] ;  /* 0x0000e00001667983 */ /* 0x000ee20000300800 */
[----:B------:R-:W-:-:S03]  /*a100*/  IADD3 R105, P3, PT, R105, UR18, RZ ;  /* 0x0000001269697c10 */ /* 0x000fc6000ff7e0ff */
[----:B------:R0:W-:Y:S04]  /*a110*/  STL [R1+0x10c], R106 ;  /* 0x00010c6a01007387 */ /* 0x0001e80000100800 */
[----:B------:R1:W-:Y:S04]  /*a120*/  STL [R1+0xf0], R107 ;  /* 0x0000f06b01007387 */ /* 0x0003e80000100800 */
[----:B0-----:R-:W4:Y:S04]  /*a130*/  LDL.LU R106, [R1+0xfc] ;  /* 0x0000fc00016a7983 */ /* 0x001f280000300800 */
[----:B------:R-:W4:Y:S04]  /*a140*/  LDL.LU R130, [R1+0xd8] ;  /* 0x0000d80001827983 */ /* 0x000f280000300800 */
[----:B------:R-:W4:Y:S04]  /*a150*/  LDL.LU R129, [R1+0xf4] ;  /* 0x0000f40001817983 */ /* 0x000f280000300800 */
[----:B------:R-:W4:Y:S04]  /*a160*/  LDL.LU R128, [R1+0xd0] ;  /* 0x0000d00001807983 */ /* 0x000f280000300800 */
[----:B------:R0:W-:Y:S04]  /*a170*/  STL [R1+0xe8], R105 ;  /* 0x0000e86901007387 */ /* 0x0001e80000100800 */
[----:B------:R-:W4:Y:S04]  /*a180*/  LDL.LU R127, [R1+0xec] ;  /* 0x0000ec00017f7983 */ /* 0x000f280000300800 */
        /* <DEDUP_REMOVED lines=19> */
[----:B-1----:R-:W4:Y:S04]  /*a2c0*/  LDL.LU R107, [R1+0x9c] ;  /* 0x00009c00016b7983 */ /* 0x002f280000300800 */
[----:B0-----:R-:W4:Y:S01]  /*a2d0*/  LDL.LU R105, [R1+0x78] ;  /* 0x0000780001697983 */ /* 0x001f220000300800 */
[----:B--2---:R-:W-:-:S05]  /*a2e0*/  IADD3.X R104, PT, PT, R104, UR38, RZ, P4, !PT ;  /* 0x0000002668687c10 */ /* 0x004fca000a7fe4ff */
[----:B------:R0:W-:Y:S01]  /*a2f0*/  STL [R1+0x104], R104 ;  /* 0x0001046801007387 */ /* 0x0001e20000100800 */
[----:B---3--:R-:W-:-:S03]  /*a300*/  IADD3 R102, P4, PT, R102, UR18, RZ ;  /* 0x0000001266667c10 */ /* 0x008fc6000ff9e0ff */
[----:B0-----:R-:W2:Y:S04]  /*a310*/  LDL.LU R104, [R1+0x94] ;  /* 0x0000940001687983 */ /* 0x001ea80000300800 */
[----:B------:R0:W-:Y:S04]  /*a320*/  STL [R1+0xe0], R102 ;  /* 0x0000e06601007387 */ /* 0x0001e80000100800 */
[----:B0-----:R-:W3:Y:S01]  /*a330*/  LDL.LU R102, [R1+0x70] ;  /* 0x0000700001667983 */ /* 0x001ee20000300800 */
[----:B----4-:R-:W-:Y:S02]  /*a340*/  IADD3.X R106, PT, PT, R106, UR38, RZ, P5, !PT ;  /* 0x000000266a6a7c10 */ /* 0x010fe4000affe4ff */
[----:B------:R-:W-:-:S02]  /*a350*/  IADD3 R130, P5, PT, R130, UR18, RZ ;  /* 0x0000001282827c10 */ /* 0x000fc4000ffbe0ff */
[----:B------:R-:W-:Y:S01]  /*a360*/  IADD3.X R129, PT, PT, R129, UR38, RZ, P6, !PT ;  /* 0x0000002681817c10 */ /* 0x000fe2000b7fe4ff */
[----:B------:R0:W-:Y:S01]  /*a370*/  STL [R1+0xfc], R106 ;  /* 0x0000fc6a01007387 */ /* 0x0001e20000100800 */
[----:B------:R-:W-:Y:S02]  /*a380*/  IADD3 R128, P6, PT, R128, UR18, RZ ;  /* 0x0000001280807c10 */ /* 0x000fe4000ffde0ff */
[----:B------:R-:W-:Y:S01]  /*a390*/  IADD3.X R127, PT, PT, R127, UR38, RZ, P2, !PT ;  /* 0x000000267f7f7c10 */ /* 0x000fe200097fe4ff */
[----:B0-----:R-:W4:Y:S01]  /*a3a0*/  LDL.LU R106, [R1+0x8c] ;  /* 0x00008c00016a7983 */ /* 0x001f220000300800 */
[----:B------:R-:W-:-:S03]  /*a3b0*/  IADD3 R126, P2, PT, R126, UR18, RZ ;  /* 0x000000127e7e7c10 */ /* 0x000fc6000ff5e0ff */
[----:B------:R-:W-:Y:S01]  /*a3c0*/  STL [R1+0xd8], R130 ;  /* 0x0000d88201007387 */ /* 0x000fe20000100800 */
[----:B------:R-:W-:-:S03]  /*a3d0*/  IADD3.X R125, PT, PT, R125, UR38, RZ, P3, !PT ;  /* 0x000000267d7d7c10 */ /* 0x000fc60009ffe4ff */
[----:B------:R-:W-:Y:S01]  /*a3e0*/  STL [R1+0xf4], R129 ;  /* 0x0000f48101007387 */ /* 0x000fe20000100800 */
        /* <DEDUP_REMOVED lines=37> */
[----:B------:R-:W-:Y:S04]  /*a640*/  STL [R1+0x88], R110 ;  /* 0x0000886e01007387 */ /* 0x000fe80000100800 */
[----:B------:R-:W-:Y:S04]  /*a650*/  STL [R1+0xa4], R109 ;  /* 0x0000a46d01007387 */ /* 0x000fe80000100800 */
[----:B------:R0:W-:Y:S04]  /*a660*/  STL [R1+0x78], R105 ;  /* 0x0000786901007387 */ /* 0x0001e80000100800 */
[----:B------:R-:W-:Y:S04]  /*a670*/  STL [R1+0x80], R108 ;  /* 0x0000806c01007387 */ /* 0x000fe80000100800 */
[----:B0-----:R-:W4:Y:S04]  /*a680*/  LDL.LU R105, [R1+0x68] ;  /* 0x0000680001697983 */ /* 0x001f280000300800 */
[----:B------:R-:W-:Y:S01]  /*a690*/  STL [R1+0x9c], R107 ;  /* 0x00009c6b01007387 */ /* 0x000fe20000100800 */
[----:B--2---:R-:W-:-:S05]  /*a6a0*/  IADD3.X R104, PT, PT, R104, UR38, RZ, P3, !PT ;  /* 0x0000002668687c10 */ /* 0x004fca0009ffe4ff */
[----:B------:R0:W-:Y:S01]  /*a6b0*/  STL [R1+0x94], R104 ;  /* 0x0000946801007387 */ /* 0x0001e20000100800 */
[----:B---3--:R-:W-:-:S03]  /*a6c0*/  IADD3 R102, P3, PT, R102, UR18, RZ ;  /* 0x0000001266667c10 */ /* 0x008fc6000ff7e0ff */
[----:B0-----:R-:W2:Y:S04]  /*a6d0*/  LDL.LU R104, [R1+0x84] ;  /* 0x0000840001687983 */ /* 0x001ea80000300800 */
[----:B------:R0:W-:Y:S04]  /*a6e0*/  STL [R1+0x70], R102 ;  /* 0x0000706601007387 */ /* 0x0001e80000100800 */
[----:B0-----:R-:W3:Y:S01]  /*a6f0*/  LDL.LU R102, [R1+0x60] ;  /* 0x0000600001667983 */ /* 0x001ee20000300800 */
[----:B----4-:R-:W-:-:S03]  /*a700*/  IADD3.X R106, PT, PT, R106, UR38, RZ, P4, !PT ;  /* 0x000000266a6a7c10 */ /* 0x010fc6000a7fe4ff */
        /* <DEDUP_REMOVED lines=24> */
[----:B------:R-:W4:Y:S01]  /*a890*/  LDL.LU R107, [R1] ;  /* 0x00000000016b7983 */ /* 0x000f220000300800 */
[----:B------:R-:W-:-:S03]  /*a8a0*/  IADD3 R105, P4, PT, R105, UR18, RZ ;  /* 0x0000001269697c10 */ /* 0x000fc6000ff9e0ff */
[----:B0-----:R-:W4:Y:S04]  /*a8b0*/  LDL.LU R106, [R1+0x1c] ;  /* 0x00001c00016a7983 */ /* 0x001f280000300800 */
[----:B------:R0:W-:Y:S04]  /*a8c0*/  STL [R1+0x68], R105 ;  /* 0x0000686901007387 */ /* 0x0001e80000100800 */
        /* <DEDUP_REMOVED lines=10> */
[----:B------:R-:W-:Y:S01]  /*a970*/  STL [R1+0x7c], R130 ;  /* 0x00007c8201007387 */ /* 0x000fe20000100800 */
[----:B------:R-:W-:Y:S02]  /*a980*/  IADD3 R127, P2, PT, R127, UR18, RZ ;  /* 0x000000127f7f7c10 */ /* 0x000fe4000ff5e0ff */
[----:B------:R-:W-:Y:S01]  /*a990*/  IADD3.X R126, PT, PT, R126, UR38, RZ, P3, !PT ;  /* 0x000000267e7e7c10 */ /* 0x000fe20009ffe4ff */
        /* <DEDUP_REMOVED lines=43> */
[----:B------:R0:W-:Y:S04]  /*ac50*/  STL [R1], R107 ;  /* 0x0000006b01007387 */ /* 0x0001e80000100800 */
[----:B------:R1:W-:Y:S01]  /*ac60*/  STL [R1+0x1c], R106 ;  /* 0x00001c6a01007387 */ /* 0x0003e20000100800 */
[----:B------:R-:W-:Y:S02]  /*ac70*/  IADD3.X R105, PT, PT, R105, UR38, RZ, P4, !PT ;  /* 0x0000002669697c10 */ /* 0x000fe4000a7fe4ff */
[----:B--2---:R-:W-:-:S03]  /*ac80*/  IADD3.X R104, PT, PT, R104, UR38, RZ, P5, !PT ;  /* 0x0000002668687c10 */ /* 0x004fc6000affe4ff */
[----:B------:R2:W-:Y:S01]  /*ac90*/  STL [R1+0x14], R105 ;  /* 0x0000146901007387 */ /* 0x0005e20000100800 */
[----:B------:R-:W-:Y:S02]  /*aca0*/  IADD3 R247, P5, PT, R247, UR18, RZ ;  /* 0x00000012f7f77c10 */ /* 0x000fe4000ffbe0ff */
[----:B---3--:R-:W-:Y:S01]  /*acb0*/  IADD3.X R102, PT, PT, R102, UR38, RZ, P6, !PT ;  /* 0x0000002666667c10 */ /* 0x008fe2000b7fe4ff */
[----:B0-----:R-:W3:Y:S01]  /*acc0*/  LDL.LU R107, [R1+0x134] ;  /* 0x00013400016b7983 */ /* 0x001ee20000300800 */
[----:B------:R-:W-:Y:S02]  /*acd0*/  IADD3.X R250, PT, PT, R250, UR38, RZ, P3, !PT ;  /* 0x00000026fafa7c10 */ /* 0x000fe40009ffe4ff */
[----:B------:R-:W-:Y:S01]  /*ace0*/  IADD3 R249, P4, PT, R249, UR18, RZ ;  /* 0x00000012f9f97c10 */ /* 0x000fe2000ff9e0ff */
[----:B------:R0:W-:Y:S04]  /*acf0*/  STL [R1+0xc], R104 ;  /* 0x00000c6801007387 */ /* 0x0001e80000100800 */
[----:B-1----:R-:W4:Y:S04]  /*ad00*/  LDL.LU R106, [R1+0x12c] ;  /* 0x00012c00016a7983 */ /* 0x002f280000300800 */
[----:B--2---:R-:W2:Y:S04]  /*ad10*/  LDL.LU R105, [R1+0x124] ;  /* 0x0001240001697983 */ /* 0x004ea80000300800 */
[----:B------:R1:W-:Y:S04]  /*ad20*/  STL [R1+0x4], R102 ;  /* 0x0000046601007387 */ /* 0x0003e80000100800 */
[----:B0-----:R-:W2:Y:S04]  /*ad30*/  LDL.LU R104, [R1+0x130] ;  /* 0x0001300001687983 */ /* 0x001ea80000300800 */
[----:B-1----:R-:W4:Y:S01]  /*ad40*/  LDL.LU R102, [R1+0x128] ;  /* 0x0001280001667983 */ /* 0x002f220000300800 */
[----:B------:R-:W-:-:S02]  /*ad50*/  IADD3.X R246, PT, PT, R246, UR38, RZ, P5, !PT ;  /* 0x00000026f6f67c10 */ /* 0x000fc4000affe4ff */
[----:B------:R-:W-:-:S04]  /*ad60*/  IADD3 R236, P5, PT, R236, UR18, RZ ;  /* 0x00000012ecec7c10 */ /* 0x000fc8000ffbe0ff */
[----:B------:R-:W-:Y:S02]  /*ad70*/  IADD3.X R235, PT, PT, R235, UR38, RZ, P5, !PT ;  /* 0x00000026ebeb7c10 */ /* 0x000fe4000affe4ff */
[----:B------:R-:W-:-:S04]  /*ad80*/  IADD3 R226, P5, PT, R226, UR18, RZ ;  /* 0x00000012e2e27c10 */ /* 0x000fc8000ffbe0ff */
[----:B------:R-:W-:Y:S02]  /*ad90*/  IADD3.X R225, PT, PT, R225, UR38, RZ, P5, !PT ;  /* 0x00000026e1e17c10 */ /* 0x000fe4000affe4ff */
[----:B------:R-:W-:-:S04]  /*ada0*/  IADD3 R216, P5, PT, R216, UR18, RZ ;  /* 0x00000012d8d87c10 */ /* 0x000fc8000ffbe0ff */
[----:B------:R-:W-:Y:S02]  /*adb0*/  IADD3.X R215, PT, PT, R215, UR38, RZ, P5, !PT ;  /* 0x00000026d7d77c10 */ /* 0x000fe4000affe4ff */
[----:B------:R-:W-:-:S04]  /*adc0*/  IADD3 R206, P5, PT, R206, UR18, RZ ;  /* 0x00000012cece7c10 */ /* 0x000fc8000ffbe0ff */
[----:B------:R-:W-:Y:S02]  /*add0*/  IADD3.X R205, PT, PT, R205, UR38, RZ, P5, !PT ;  /* 0x00000026cdcd7c10 */ /* 0x000fe4000affe4ff */
[----:B------:R-:W-:Y:S02]  /*ade0*/  IADD3 R245, P6, PT, R245, UR18, RZ ;  /* 0x00000012f5f57c10 */ /* 0x000fe4000ffde0ff */
[----:B------:R-:W-:Y:S02]  /*adf0*/  IADD3 R241, P3, PT, R241, UR18, RZ ;  /* 0x00000012f1f17c10 */ /* 0x000fe4000ff7e0ff */
[----:B------:R-:W-:Y:S02]  /*ae00*/  IADD3.X R252, PT, PT, R252, UR38, RZ, P2, !PT ;  /* 0x00000026fcfc7c10 */ /* 0x000fe400097fe4ff */
[----:B------:R-:W-:Y:S02]  /*ae10*/  IADD3 R243, P2, PT, R243, UR18, RZ ;  /* 0x00000012f3f37c10 */ /* 0x000fe4000ff5e0ff */
[----:B------:R-:W-:-:S02]  /*ae20*/  IADD3.X R248, PT, PT, R248, UR38, RZ, P4, !PT ;  /* 0x00000026f8f87c10 */ /* 0x000fc4000a7fe4ff */
[----:B------:R-:W-:Y:S02]  /*ae30*/  IADD3.X R244, PT, PT, R244, UR38, RZ, P6, !PT ;  /* 0x00000026f4f47c10 */ /* 0x000fe4000b7fe4ff */
[----:B------:R-:W-:Y:S02]  /*ae40*/  IADD3.X R240, PT, PT, R240, UR38, RZ, P3, !PT ;  /* 0x00000026f0f07c10 */ /* 0x000fe40009ffe4ff */
[----:B------:R-:W-:Y:S02]  /*ae50*/  IADD3 R239, P4, PT, R239, UR18, RZ ;  /* 0x00000012efef7c10 */ /* 0x000fe4000ff9e0ff */
[----:B------:R-:W-:Y:S02]  /*ae60*/  IADD3 R234, P6, PT, R234, UR18, RZ ;  /* 0x00000012eaea7c10 */ /* 0x000fe4000ffde0ff */
[----:B------:R-:W-:Y:S02]  /*ae70*/  IADD3 R230, P3, PT, R230, UR18, RZ ;  /* 0x00000012e6e67c10 */ /* 0x000fe4000ff7e0ff */
[----:B------:R-:W-:-:S02]  /*ae80*/  IADD3.X R242, PT, PT, R242, UR38, RZ, P2, !PT ;  /* 0x00000026f2f27c10 */ /* 0x000fc400097fe4ff */
[----:B------:R-:W-:Y:S02]  /*ae90*/  IADD3 R232, P2, PT, R232, UR18, RZ ;  /* 0x00000012e8e87c10 */ /* 0x000fe4000ff5e0ff */
[----:B------:R-:W-:Y:S02]  /*aea0*/  IADD3.X R237, PT, PT, R237, UR38, RZ, P4, !PT ;  /* 0x00000026eded7c10 */ /* 0x000fe4000a7fe4ff */
[----:B------:R-:W-:Y:S02]  /*aeb0*/  IADD3.X R233, PT, PT, R233, UR38, RZ, P6, !PT ;  /* 0x00000026e9e97c10 */ /* 0x000fe4000b7fe4ff */
[----:B------:R-:W-:Y:S02]  /*aec0*/  IADD3.X R229, PT, PT, R229, UR38, RZ, P3, !PT ;  /* 0x00000026e5e57c10 */ /* 0x000fe40009ffe4ff */
[----:B------:R-:W-:Y:S02]  /*aed0*/  IADD3 R228, P4, PT, R228, UR18, RZ ;  /* 0x00000012e4e47c10 */ /* 0x000fe4000ff9e0ff */
[----:B------:R-:W-:-:S02]  /*aee0*/  IADD3 R224, P6, PT, R224, UR18, RZ ;  /* 0x00000012e0e07c10 */ /* 0x000fc4000ffde0ff */
[----:B------:R-:W-:Y:S02]  /*aef0*/  IADD3 R220, P3, PT, R220, UR18, RZ ;  /* 0x00000012dcdc7c10 */ /* 0x000fe4000ff7e0ff */
[----:B------:R-:W-:Y:S02]  /*af00*/  IADD3.X R231, PT, PT, R231, UR38, RZ, P2, !PT ;  /* 0x00000026e7e77c10 */ /* 0x000fe400097fe4ff */
[----:B------:R-:W-:Y:S02]  /*af10*/  IADD3 R222, P2, PT, R222, UR18, RZ ;  /* 0x00000012dede7c10 */ /* 0x000fe4000ff5e0ff */
[----:B------:R-:W-:Y:S02]  /*af20*/  IADD3.X R227, PT, PT, R227, UR38, RZ, P4, !PT ;  /* 0x00000026e3e37c10 */ /* 0x000fe4000a7fe4ff */
[----:B------:R-:W-:Y:S02]  /*af30*/  IADD3.X R223, PT, PT, R223, UR38, RZ, P6, !PT ;  /* 0x00000026dfdf7c10 */ /* 0x000fe4000b7fe4ff */
[----:B------:R-:W-:-:S02]  /*af40*/  IADD3.X R219, PT, PT, R219, UR38, RZ, P3, !PT ;  /* 0x00000026dbdb7c10 */ /* 0x000fc40009ffe4ff */
[----:B------:R-:W-:Y:S02]  /*af50*/  IADD3 R218, P4, PT, R218, UR18, RZ ;  /* 0x00000012dada7c10 */ /* 0x000fe4000ff9e0ff */
        /* <DEDUP_REMOVED lines=17> */
[----:B------:R-:W-:Y:S02]  /*b070*/  IADD3.X R201, PT, PT, R201, UR38, RZ, P2, !PT ;  /* 0x00000026c9c97c10 */ /* 0x000fe400097fe4ff */
[----:B------:R-:W-:Y:S02]  /*b080*/  IADD3.X R197, PT, PT, R197, UR38, RZ, P4, !PT ;  /* 0x00000026c5c57c10 */ /* 0x000fe4000a7fe4ff */
[----:B------:R-:W-:Y:S02]  /*b090*/  IADD3.X R194, PT, PT, R194, UR25, RZ, P3, !PT ;  /* 0x00000019c2c27c10 */ /* 0x000fe40009ffe4ff */
[----:B------:R-:W-:Y:S02]  /*b0a0*/  IADD3 R193, P4, PT, R193, UR11, RZ ;  /* 0x0000000bc1c17c10 */ /* 0x000fe4000ff9e0ff */
[----:B------:R-:W-:Y:S02]  /*b0b0*/  IADD3 R182, P3, PT, R182, UR11, RZ ;  /* 0x0000000bb6b67c10 */ /* 0x000fe4000ff7e0ff */
[----:B------:R-:W-:-:S02]  /*b0c0*/  IADD3.X R191, PT, PT, R191, UR25, RZ, P4, !PT ;  /* 0x00000019bfbf7c10 */ /* 0x000fc4000a7fe4ff */
[----:B------:R-:W-:Y:S02]  /*b0d0*/  IADD3.X R180, PT, PT, R180, UR25, RZ, P3, !PT ;  /* 0x00000019b4b47c10 */ /* 0x000fe40009ffe4ff */
[----:B------:R-:W-:Y:S02]  /*b0e0*/  IADD3 R179, P4, PT, R179, UR11, RZ ;  /* 0x0000000bb3b37c10 */ /* 0x000fe4000ff9e0ff */
[----:B------:R-:W-:Y:S02]  /*b0f0*/  IADD3 R170, P3, PT, R170, UR11, RZ ;  /* 0x0000000baaaa7c10 */ /* 0x000fe4000ff7e0ff */
[----:B------:R-:W-:Y:S02]  /*b100*/  IADD3.X R178, PT, PT, R178, UR25, RZ, P4, !PT ;  /* 0x00000019b2b27c10 */ /* 0x000fe4000a7fe4ff */
[----:B------:R-:W-:Y:S02]  /*b110*/  IADD3.X R169, PT, PT, R169, UR25, RZ, P3, !PT ;  /* 0x00000019a9a97c10 */ /* 0x000fe40009ffe4ff */
[----:B------:R-:W-:-:S02]  /*b120*/  IADD3 R168, P4, PT, R168, UR11, RZ ;  /* 0x0000000ba8a87c10 */ /* 0x000fc4000ff9e0ff */
[----:B------:R-:W-:Y:S02]  /*b130*/  IADD3 R50, P3, PT, R50, UR11, RZ ;  /* 0x0000000b32327c10 */ /* 0x000fe4000ff7e0ff */
[----:B------:R-:W-:Y:S02]  /*b140*/  IADD3.X R52, PT, PT, R52, UR25, RZ, P4, !PT ;  /* 0x0000001934347c10 */ /* 0x000fe4000a7fe4ff */
[----:B------:R-:W-:Y:S02]  /*b150*/  IADD3.X R51, PT, PT, R51, UR25, RZ, P3, !PT ;  /* 0x0000001933337c10 */ /* 0x000fe40009ffe4ff */
[----:B-----5:R-:W-:Y:S02]  /*b160*/  IADD3 R23, P4, PT, R23, UR11, RZ ;  /* 0x0000000b17177c10 */ /* 0x020fe4000ff9e0ff */
        /* <DEDUP_REMOVED lines=27> */
[----:B---3--:R-:W-:-:S04]  /*b320*/  IADD3 R107, P5, PT, R107, UR11, RZ ;  /* 0x0000000b6b6b7c10 */ /* 0x008fc8000ffbe0ff */
[----:B--2---:R-:W-:Y:S02]  /*b330*/  IADD3.X R104, PT, PT, R104, UR25, RZ, P5, !PT ;  /* 0x0000001968687c10 */ /* 0x004fe4000affe4ff */
        /* <DEDUP_REMOVED lines=9> */
[----:B----4-:R-:W-:Y:S02]  /*b3d0*/  IADD3 R106, P6, PT, R106, UR11, RZ ;  /* 0x0000000b6a6a7c10 */ /* 0x010fe4000ffde0ff */
[----:B------:R-:W-:Y:S02]  /*b3e0*/  IADD3.X R72, PT, PT, R72, UR25, RZ, P5, !PT ;  /* 0x0000001948487c10 */ /* 0x000fe4000affe4ff */
[----:B------:R-:W-:Y:S02]  /*b3f0*/  IADD3 R44, P5, PT, R44, UR11, RZ ;  /* 0x0000000b2c2c7c10 */ /* 0x000fe4000ffbe0ff */
[----:B------:R-:W-:-:S02]  /*b400*/  IADD3 R105, P2, PT, R105, UR11, RZ ;  /* 0x0000000b69697c10 */ /* 0x000fc4000ff5e0ff */
[----:B------:R-:W-:Y:S02]  /*b410*/  IADD3.X R102, PT, PT, R102, UR25, RZ, P6, !PT ;  /* 0x0000001966667c10 */ /* 0x000fe4000b7fe4ff */
[----:B------:R-:W-:Y:S02]  /*b420*/  IADD3 R188, P6, PT, R188, UR11, RZ ;  /* 0x0000000bbcbc7c10 */ /* 0x000fe4000ffde0ff */
[----:B------:R-:W-:Y:S02]  /*b430*/  IADD3.X R46, PT, PT, R46, UR25, RZ, P5, !PT ;  /* 0x000000192e2e7c10 */ /* 0x000fe4000affe4ff */
        /* <DEDUP_REMOVED lines=18> */
[----:B------:R-:W-:Y:S02]  /*b560*/  IADD3 R48, P2, PT, R48, UR11, RZ ;  /* 0x0000000b30307c10 */ /* 0x000fe4000ff5e0ff */
[----:B------:R-:W-:Y:S02]  /*b570*/  IADD3.X R75, PT, PT, R75, UR25, RZ, P6, !PT ;  /* 0x000000194b4b7c10 */ /* 0x000fe4000b7fe4ff */
[----:B------:R-:W-:-:S02]  /*b580*/  IADD3 R45, P6, PT, R45, UR11, RZ ;  /* 0x0000000b2d2d7c10 */ /* 0x000fc4000ffde0ff */
[----:B------:R-:W-:Y:S02]  /*b590*/  IADD3.X R49, PT, PT, R49, UR25, RZ, P2, !PT ;  /* 0x0000001931317c10 */ /* 0x000fe400097fe4ff */
[----:B------:R-:W-:Y:S02]  /*b5a0*/  IADD3 R19, P2, PT, R19, UR11, RZ ;  /* 0x0000000b13137c10 */ /* 0x000fe4000ff5e0ff */
[----:B------:R-:W-:Y:S02]  /*b5b0*/  IADD3.X R47, PT, PT, R47, UR25, RZ, P6, !PT ;  /* 0x000000192f2f7c10 */ /* 0x000fe4000b7fe4ff */
[----:B------:R-:W-:Y:S01]  /*b5c0*/  IADD3.X R63, PT, PT, R63, UR25, RZ, P5, !PT ;  /* 0x000000193f3f7c10 */ /* 0x000fe2000affe4ff */
[----:B------:R-:W0:Y:S01]  /*b5d0*/  SYNCS.PHASECHK.TRANS64.TRYWAIT P5, [UR6], R101 ;  /* 0x00000065ff0075a7 */ /* 0x000e2200080a1106 */
[----:B------:R-:W-:Y:S02]  /*b5e0*/  IADD3 R18, P6, PT, R18, UR11, RZ ;  /* 0x0000000b12127c10 */ /* 0x000fe4000ffde0ff */
[----:B------:R-:W-:-:S02]  /*b5f0*/  IADD3.X R21, PT, PT, R21, UR25, RZ, P2, !PT ;  /* 0x0000001915157c10 */ /* 0x000fc400097fe4ff */
[----:B------:R-:W-:Y:S02]  /*b600*/  IADD3 R95, P2, PT, R95, UR11, RZ ;  /* 0x0000000b5f5f7c10 */ /* 0x000fe4000ff5e0ff */
[----:B------:R-:W-:Y:S02]  /*b610*/  IADD3.X R20, PT, PT, R20, UR25, RZ, P6, !PT ;  /* 0x0000001914147c10 */ /* 0x000fe4000b7fe4ff */
[----:B------:R-:W-:Y:S02]  /*b620*/  IADD3 R83, P6, PT, R83, UR11, RZ ;  /* 0x0000000b53537c10 */ /* 0x000fe4000ffde0ff */
[----:B------:R-:W-:Y:S02]  /*b630*/  IADD3.X R96, PT, PT, R96, UR25, RZ, P2, !PT ;  /* 0x0000001960607c10 */ /* 0x000fe400097fe4ff */
        /* <DEDUP_REMOVED lines=10> */
[----:B------:R-:W-:Y:S01]  /*b6e0*/  IADD3 R33, P6, PT, R33, UR11, RZ ;  /* 0x0000000b21217c10 */ /* 0x000fe2000ffde0ff */
[----:B------:R-:W-:Y:S01]  /*b6f0*/  STL [R1+0x134], R107 ;  /* 0x0001346b01007387 */ /* 0x000fe20000100800 */
[----:B------:R-:W-:Y:S02]  /*b700*/  IADD3.X R12, PT, PT, R12, UR25, RZ, P2, !PT ;  /* 0x000000190c0c7c10 */ /* 0x000fe400097fe4ff */
[----:B------:R-:W-:Y:S01]  /*b710*/  IADD3 R7, P2, PT, R7, UR11, RZ ;  /* 0x0000000b07077c10 */ /* 0x000fe2000ff5e0ff */
[----:B------:R-:W-:Y:S01]  /*b720*/  STL [R1+0x12c], R106 ;  /* 0x00012c6a01007387 */ /* 0x000fe20000100800 */
[----:B------:R-:W-:-:S02]  /*b730*/  IADD3.X R35, PT, PT, R35, UR25, RZ, P6, !PT ;  /* 0x0000001923237c10 */ /* 0x000fc4000b7fe4ff */
[----:B------:R-:W-:Y:S01]  /*b740*/  IADD3 R56, P4, PT, R56, UR11, RZ ;  /* 0x0000000b38387c10 */ /* 0x000fe2000ff9e0ff */
[----:B------:R-:W-:Y:S01]  /*b750*/  STL [R1+0x124], R105 ;  /* 0x0001246901007387 */ /* 0x000fe20000100800 */
[----:B------:R-:W-:Y:S02]  /*b760*/  IADD3 R32, P6, PT, R32, UR11, RZ ;  /* 0x0000000b20207c10 */ /* 0x000fe4000ffde0ff */
[----:B------:R-:W-:Y:S01]  /*b770*/  IADD3 R89, P3, PT, R89, UR11, RZ ;  /* 0x0000000b59597c10 */ /* 0x000fe2000ff7e0ff */
[----:B------:R-:W-:Y:S01]  /*b780*/  STL [R1+0x130], R104 ;  /* 0x0001306801007387 */ /* 0x000fe20000100800 */
[----:B------:R-:W-:-:S03]  /*b790*/  IADD3.X R9, PT, PT, R9, UR25, RZ, P2, !PT ;  /* 0x0000001909097c10 */ /* 0x000fc600097fe4ff */
[----:B------:R1:W-:Y:S01]  /*b7a0*/  STL [R1+0x128], R102 ;  /* 0x0001286601007387 */ /* 0x0003e20000100800 */
[----:B------:R-:W-:Y:S02]  /*b7b0*/  IADD3 R6, P2, PT, R6, UR11, RZ ;  /* 0x0000000b06067c10 */ /* 0x000fe4000ff5e0ff */
[----:B------:R-:W-:Y:S02]  /*b7c0*/  IADD3.X R58, PT, PT, R58, UR25, RZ, P4, !PT ;  /* 0x000000193a3a7c10 */ /* 0x000fe4000a7fe4ff */
[----:B------:R-:W-:Y:S02]  /*b7d0*/  IADD3.X R34, PT, PT, R34, UR25, RZ, P6, !PT ;  /* 0x0000001922227c10 */ /* 0x000fe4000b7fe4ff */
[----:B------:R-:W-:Y:S02]  /*b7e0*/  IADD3.X R90, PT, PT, R90, UR25, RZ, P3, !PT ;  /* 0x000000195a5a7c10 */ /* 0x000fe40009ffe4ff */
[----:B-1----:R-:W-:Y:S02]  /*b7f0*/  SHF.R.U32.HI R102, RZ, 0x6, R103 ;  /* 0x00000006ff667819 */ /* 0x002fe40000011667 */
[----:B------:R-:W-:-:S02]  /*b800*/  IADD3 R55, P4, PT, R55, UR11, RZ ;  /* 0x0000000b37377c10 */ /* 0x000fc4000ff9e0ff */
[----:B------:R-:W-:Y:S02]  /*b810*/  IADD3 R30, P6, PT, R30, UR11, RZ ;  /* 0x0000000b1e1e7c10 */ /* 0x000fe4000ffde0ff */
[----:B------:R-:W-:Y:S02]  /*b820*/  IADD3 R77, P3, PT, R77, UR11, RZ ;  /* 0x0000000b4d4d7c10 */ /* 0x000fe4000ff7e0ff */
[----:B------:R-:W-:Y:S02]  /*b830*/  SGXT.U32 R102, R102, 0x1 ;  /* 0x000000016666781a */ /* 0x000fe40000000000 */
[----:B------:R-:W-:Y:S02]  /*b840*/  IADD3.X R8, PT, PT, R8, UR25, RZ, P2, !PT ;  /* 0x0000001908087c10 */ /* 0x000fe400097fe4ff */
[----:B------:R-:W-:Y:S02]  /*b850*/  IADD3 R3, P2, PT, R3, UR11, RZ ;  /* 0x0000000b03037c10 */ /* 0x000fe4000ff5e0ff */
[----:B------:R-:W-:-:S02]  /*b860*/  IADD3.X R57, PT, PT, R57, UR25, RZ, P4, !PT ;  /* 0x0000001939397c10 */ /* 0x000fc4000a7fe4ff */
[----:B------:R-:W-:Y:S02]  /*b870*/  IADD3.X R31, PT, PT, R31, UR25, RZ, P6, !PT ;  /* 0x000000191f1f7c10 */ /* 0x000fe4000b7fe4ff */
[----:B------:R-:W-:Y:S02]  /*b880*/  IADD3.X R78, PT, PT, R78, UR25, RZ, P3, !PT ;  /* 0x000000194e4e7c10 */ /* 0x000fe40009ffe4ff */
[----:B------:R-:W-:Y:S02]  /*b890*/  IADD3 R53, P4, PT, R53, UR11, RZ ;  /* 0x0000000b35357c10 */ /* 0x000fe4000ff9e0ff */
[----:B------:R-:W-:Y:S02]  /*b8a0*/  LOP3.LUT R102, R102, 0x2, RZ, 0xfc, !PT ;  /* 0x0000000266667812 */ /* 0x000fe400078efcff */
[----:B------:R-:W-:Y:S02]  /*b8b0*/  IADD3 R28, P6, PT, R28, UR11, RZ ;  /* 0x0000000b1c1c7c10 */ /* 0x000fe4000ffde0ff */
[----:B------:R-:W-:-:S02]  /*b8c0*/  IADD3 R2, P3, PT, R2, UR11, RZ ;  /* 0x0000000b02027c10 */ /* 0x000fc4000ff7e0ff */
[----:B------:R-:W-:Y:S02]  /*b8d0*/  IADD3.X R5, PT, PT, R5, UR25, RZ, P2, !PT ;  /* 0x0000001905057c10 */ /* 0x000fe400097fe4ff */
[----:B------:R-:W-:Y:S02]  /*b8e0*/  ISETP.GE.AND P2, PT, R102, UR22, PT ;  /* 0x0000001666007c0c */ /* 0x000fe4000bf46270 */
[----:B------:R-:W-:Y:S02]  /*b8f0*/  IADD3.X R54, PT, PT, R54, UR25, RZ, P4, !PT ;  /* 0x0000001936367c10 */ /* 0x000fe4000a7fe4ff */
[----:B------:R-:W-:Y:S02]  /*b900*/  IADD3.X R29, PT, PT, R29, UR25, RZ, P6, !PT ;  /* 0x000000191d1d7c10 */ /* 0x000fe4000b7fe4ff */
[----:B------:R-:W-:Y:S01]  /*b910*/  IADD3.X R4, PT, PT, R4, UR25, RZ, P3, !PT ;  /* 0x0000001904047c10 */ /* 0x000fe20009ffe4ff */
[----:B0-----:R-:W-:Y:S06]  /*b920*/  @!P5 BRA `(.L_x_8) ;  /* 0x0000005800b8d947 */ /* 0x001fec0003800000 */
.L_x_16:
[----:B------:R-:W0:Y:S01]  /*b930*/  S2R R119, SR_TID.X ;  /* 0x0000000000777919 */ /* 0x000e220000002100 */
[----:B------:R-:W-:Y:S02]  /*b940*/  PRMT R164, RZ, 0x7610, R164 ;  /* 0x00007610ffa47816 */ /* 0x000fe400000000a4 */
[----:B------:R-:W-:Y:S01]  /*b950*/  PRMT R116, RZ, 0x7610, R116 ;  /* 0x00007610ff747816 */ /* 0x000fe20000000074 */
[----:B------:R-:W1:Y:S01]  /*b960*/  S2R R102, SR_TID.X ;  /* 0x0000000000667919 */ /* 0x000e620000002100 */
[----:B------:R-:W2:Y:S02]  /*b970*/  S2R R103, SR_TID.X ;  /* 0x0000000000677919 */ /* 0x000ea40000002100 */
[----:B------:R-:W3:Y:S04]  /*b980*/  @!P2 LDG.E.U8 R164, desc[UR20][R28.64] ;  /* 0x000000141ca4a981 */ /* 0x000ee8000c1e1100 */
[----:B------:R4:W-:Y:S01]  /*b990*/  STL [R1+0x148], R227 ;  /* 0x000148e301007387 */ /* 0x0009e20000100800 */
[----:B------:R-:W-:-:S03]  /*b9a0*/  PRMT R148, RZ, 0x7610, R148 ;  /* 0x00007610ff947816 */ /* 0x000fc60000000094 */
[----:B------:R-:W-:Y:S04]  /*b9b0*/  STL [R1+0x144], R245 ;  /* 0x000144f501007387 */ /* 0x000fe80000100800 */
[----:B------:R0:W-:Y:S04]  /*b9c0*/  STL [R1+0x140], R244 ;  /* 0x000140f401007387 */ /* 0x0001e80000100800 */
[----:B------:R1:W-:Y:S01]  /*b9d0*/  STL [R1+0x13c], R0 ;  /* 0x00013c0001007387 */ /* 0x0003e20000100800 */
[----:B0-----:R-:W-:-:S03]  /*b9e0*/  SHF.R.U32.HI R118, RZ, 0x6, R119 ;  /* 0x00000006ff767819 */ /* 0x001fc60000011677 */
[----:B----4-:R-:W4:Y:S01]  /*b9f0*/  LDL R227, [R1+0x128] ;  /* 0x0001280001e37983 */ /* 0x010f220000100800 */
[----:B------:R-:W-:-:S03]  /*ba00*/  SGXT.U32 R118, R118, 0x1 ;  /* 0x000000017676781a */ /* 0x000fc60000000000 */
[----:B------:R-:W3:Y:S01]  /*ba10*/  LDL R121, [R1+0x12c] ;  /* 0x00012c0001797983 */ /* 0x000ee20000100800 */
[----:B-1----:R-:W-:Y:S02]  /*ba20*/  SHF.R.U32.HI R102, RZ, 0x6, R102 ;  /* 0x00000006ff667819 */ /* 0x002fe40000011666 */
[----:B------:R-:W-:Y:S02]  /*ba30*/  LOP3.LUT R118, R118, 0xc, RZ, 0xfc, !PT ;  /* 0x0000000c76767812 */ /* 0x000fe400078efcff */
[----:B------:R-:W-:Y:S02]  /*ba40*/  SGXT.U32 R102, R102, 0x1 ;  /* 0x000000016666781a */ /* 0x000fe40000000000 */
[----:B------:R-:W-:Y:S02]  /*ba50*/  ISETP.GE.AND P2, PT, R118, UR22, PT ;  /* 0x0000001676007c0c */ /* 0x000fe4000bf46270 */
[----:B------:R-:W0:Y:S01]  /*ba60*/  S2R R118, SR_TID.X ;  /* 0x0000000000767919 */ /* 0x000e220000002100 */
[----:B------:R-:W-:-:S04]  /*ba70*/  LOP3.LUT R102, R102, 0x4, RZ, 0xfc, !PT ;  /* 0x0000000466667812 */ /* 0x000fc800078efcff */
[----:B------:R-:W-:Y:S02]  /*ba80*/  ISETP.GE.AND P5, PT, R102, UR22, PT ;  /* 0x0000001666007c0c */ /* 0x000fe4000bfa6270 */
[--C-:B--2---:R-:W-:Y:S02]  /*ba90*/  SHF.R.U32.HI R102, RZ, 0x6, R103.reuse ;  /* 0x00000006ff667819 */ /* 0x104fe40000011667 */
[----:B------:R-:W-:Y:S02]  /*baa0*/  SHF.R.U32.HI R103, RZ, 0x6, R103 ;  /* 0x00000006ff677819 */ /* 0x000fe40000011667 */
[----:B------:R-:W-:Y:S02]  /*bab0*/  SGXT.U32 R102, R102, 0x1 ;  /* 0x000000016666781a */ /* 0x000fe40000000000 */
[----:B------:R-:W-:Y:S02]  /*bac0*/  SGXT.U32 R103, R103, 0x1 ;  /* 0x000000016767781a */ /* 0x000fe40000000000 */
[----:B------:R-:W-:-:S02]  /*bad0*/  LOP3.LUT R102, R102, 0x8, RZ, 0xfc, !PT ;  /* 0x0000000866667812 */ /* 0x000fc400078efcff */
[----:B------:R-:W-:Y:S02]  /*bae0*/  LOP3.LUT R103, R103, 0x6, RZ, 0xfc, !PT ;  /* 0x0000000667677812 */ /* 0x000fe400078efcff */
[----:B------:R-:W-:Y:S01]  /*baf0*/  ISETP.GE.AND P3, PT, R102, UR22, PT ;  /* 0x0000001666007c0c */ /* 0x000fe2000bf66270 */
[----:B------:R-:W-:Y:S01]  /*bb00*/  @!P0 IMAD.MOV.U32 R102, RZ, RZ, R2 ;  /* 0x000000ffff668224 */ /* 0x000fe200078e0002 */
[----:B------:R-:W-:Y:S01]  /*bb10*/  ISETP.GE.AND P4, PT, R103, UR22, PT ;  /* 0x0000001667007c0c */ /* 0x000fe2000bf86270 */
[----:B------:R-:W-:-:S05]  /*bb20*/  @!P0 IMAD.MOV.U32 R103, RZ, RZ, R4 ;  /* 0x000000ffff678224 */ /* 0x000fca00078e0004 */
[----:B------:R1:W2:Y:S01]  /*bb30*/  @!P0 LDG.E.U8 R116, desc[UR20][R102.64] ;  /* 0x0000001466748981 */ /* 0x0002a2000c1e1100 */
[----:B------:R-:W-:Y:S02]  /*bb40*/  PRMT R244, RZ, 0x7610, R244 ;  /* 0x00007610fff47816 */ /* 0x000fe400000000f4 */
[----:B------:R-:W-:Y:S02]  /*bb50*/  SHF.R.U32.HI R119, RZ, 0x6, R119 ;  /* 0x00000006ff777819 */ /* 0x000fe40000011677 */
[----:B0-----:R-:W-:Y:S02]  /*bb60*/  LEA.HI R0, R118, 0xe, RZ, 0x1a ;  /* 0x0000000e76007811 */ /* 0x001fe400078fd0ff */
[----:B------:R-:W-:Y:S01]  /*bb70*/  SGXT.U32 R119, R119, 0x1 ;  /* 0x000000017777781a */ /* 0x000fe20000000000 */
[----:B-1----:R-:W-:Y:S01]  /*bb80*/  @!P5 IMAD.MOV.U32 R102, RZ, RZ, R53 ;  /* 0x000000ffff66d224 */ /* 0x002fe200078e0035 */
[----:B------:R-:W-:Y:S01]  /*bb90*/  PRMT R120, RZ, 0x7610, R120 ;  /* 0x00007610ff787816 */ /* 0x000fe20000000078 */
[----:B------:R-:W-:Y:S01]  /*bba0*/  @!P5 IMAD.MOV.U32 R103, RZ, RZ, R54 ;  /* 0x000000ffff67d224 */ /* 0x000fe200078e0036 */
[----:B------:R-:W-:-:S04]  /*bbb0*/  LOP3.LUT R119, R119, 0xa, RZ, 0xfc, !PT ;  /* 0x0000000a77777812 */ /* 0x000fc800078efcff */
[----:B------:R0:W2:Y:S01]  /*bbc0*/  @!P5 LDG.E.U8 R148, desc[UR20][R102.64] ;  /* 0x000000146694d981 */ /* 0x0000a2000c1e1100 */
[----:B------:R-:W-:Y:S02]  /*bbd0*/  ISETP.GE.AND P5, PT, R0, UR22, PT ;  /* 0x0000001600007c0c */ /* 0x000fe4000bfa6270 */
[--C-:B------:R-:W-:Y:S02]  /*bbe0*/  SHF.R.U32.HI R0, RZ, 0x6, R118.reuse ;  /* 0x00000006ff007819 */ /* 0x100fe40000011676 */
[----:B------:R-:W-:-:S04]  /*bbf0*/  SHF.R.U32.HI R118, RZ, 0x6, R118 ;  /* 0x00000006ff767819 */ /* 0x000fc80000011676 */
[----:B------:R-:W-:Y:S01]  /*bc00*/  SGXT.U32 R118, R118, 0x1 ;  /* 0x000000017676781a */ /* 0x000fe20000000000 */
[----:B0-----:R-:W-:Y:S02]  /*bc10*/  @!P4 IMAD.MOV.U32 R102, RZ, RZ, R77 ;  /* 0x000000ffff66c224 */ /* 0x001fe400078e004d */
[----:B------:R-:W-:Y:S01]  /*bc20*/  @!P4 IMAD.MOV.U32 R103, RZ, RZ, R78 ;  /* 0x000000ffff67c224 */ /* 0x000fe200078e004e */
[----:B------:R-:W-:-:S04]  /*bc30*/  LOP3.LUT R118, R118, 0x10, RZ, 0xfc, !PT ;  /* 0x0000001076767812 */ /* 0x000fc800078efcff */
[----:B------:R0:W2:Y:S01]  /*bc40*/  @!P4 LDG.E.U8 R244, desc[UR20][R102.64] ;  /* 0x0000001466f4c981 */ /* 0x0000a2000c1e1100 */
[----:B------:R-:W-:Y:S02]  /*bc50*/  ISETP.GE.AND P4, PT, R118, UR22, PT ;  /* 0x0000001676007c0c */ /* 0x000fe4000bf86270 */
[----:B------:R-:W1:Y:S01]  /*bc60*/  S2R R118, SR_TID.X ;  /* 0x0000000000767919 */ /* 0x000e620000002100 */
[----:B------:R-:W-:Y:S01]  /*bc70*/  SGXT.U32 R0, R0, 0x1 ;  /* 0x000000010000781a */ /* 0x000fe20000000000 */
[----:B0-----:R-:W-:Y:S02]  /*bc80*/  @!P3 IMAD.MOV.U32 R102, RZ, RZ, R3 ;  /* 0x000000ffff66b224 */ /* 0x001fe400078e0003 */
[----:B------:R-:W-:Y:S01]  /*bc90*/  @!P3 IMAD.MOV.U32 R103, RZ, RZ, R5 ;  /* 0x000000ffff67b224 */ /* 0x000fe200078e0005 */
[----:B------:R-:W-:Y:S02]  /*bca0*/  LOP3.LUT R0, R0, 0x12, RZ, 0xfc, !PT ;  /* 0x0000001200007812 */ /* 0x000fe400078efcff */
[----:B------:R-:W-:-:S02]  /*bcb0*/  ISETP.GE.AND P0, PT, R119, UR22, PT ;  /* 0x0000001677007c0c */ /* 0x000fc4000bf06270 */
[----:B------:R0:W2:Y:S01]  /*bcc0*/  @!P3 LDG.E.U8 R120, desc[UR20][R102.64] ;  /* 0x000000146678b981 */ /* 0x0000a2000c1e1100 */
[----:B------:R-:W-:Y:S02]  /*bcd0*/  ISETP.GE.AND P3, PT, R0, UR22, PT ;  /* 0x0000001600007c0c */ /* 0x000fe4000bf66270 */
[----:B------:R-:W-:Y:S01]  /*bce0*/  PRMT R163, RZ, 0x7610, R163 ;  /* 0x00007610ffa37816 */ /* 0x000fe200000000a3 */
[----:B------:R-:W2:Y:S07]  /*bcf0*/  LDL R119, [R1+0x124] ;  /* 0x0001240001777983 */ /* 0x000eae0000100800 */
[----:B------:R-:W2:Y:S01]  /*bd00*/  @!P0 LDG.E.U8 R163, desc[UR20][R30.64] ;  /* 0x000000141ea38981 */ /* 0x000ea2000c1e1100 */
[----:B-1----:R-:W-:-:S02]  /*bd10*/  SHF.R.U32.HI R0, RZ, 0x6, R118 ;  /* 0x00000006ff007819 */ /* 0x002fc40000011676 */
[----:B------:R-:W-:-:S04]  /*bd20*/  SHF.R.U32.HI R118, RZ, 0x6, R118 ;  /* 0x00000006ff767819 */ /* 0x000fc80000011676 */
[----:B------:R-:W-:-:S04]  /*bd30*/  SGXT.U32 R118, R118, 0x1 ;  /* 0x000000017676781a */ /* 0x000fc80000000000 */
[----:B------:R-:W-:-:S04]  /*bd40*/  LOP3.LUT R118, R118, 0x14, RZ, 0xfc, !PT ;  /* 0x0000001476767812 */ /* 0x000fc800078efcff */
[----:B------:R-:W-:Y:S02]  /*bd50*/  ISETP.GE.AND P0, PT, R118, UR22, PT ;  /* 0x0000001676007c0c */ /* 0x000fe4000bf06270 */
[----:B------:R-:W1:Y:S01]  /*bd60*/  S2R R118, SR_TID.X ;  /* 0x0000000000767919 */ /* 0x000e620000002100 */
[----:B------:R-:W-:Y:S01]  /*bd70*/  SGXT.U32 R0, R0, 0x1 ;  /* 0x000000010000781a */ /* 0x000fe20000000000 */
[----:B0-----:R-:W-:Y:S01]  /*bd80*/  @!P2 IMAD.MOV.U32 R102, RZ, RZ, R55 ;  /* 0x000000ffff66a224 */ /* 0x001fe200078e0037 */
[----:B------:R-:W-:Y:S01]  /*bd90*/  PRMT R147, RZ, 0x7610, R147 ;  /* 0x00007610ff937816 */ /* 0x000fe20000000093 */
[----:B------:R-:W-:Y:S01]  /*bda0*/  @!P2 IMAD.MOV.U32 R103, RZ, RZ, R57 ;  /* 0x000000ffff67a224 */ /* 0x000fe200078e0039 */
[----:B------:R-:W-:-:S04]  /*bdb0*/  LOP3.LUT R0, R0, 0x16, RZ, 0xfc, !PT ;  /* 0x0000001600007812 */ /* 0x000fc800078efcff */
[----:B------:R0:W2:Y:S01]  /*bdc0*/  @!P2 LDG.E.U8 R147, desc[UR20][R102.64] ;  /* 0x000000146693a981 */ /* 0x0000a2000c1e1100 */
[----:B------:R-:W-:Y:S02]  /*bdd0*/  ISETP.GE.AND P2, PT, R0, UR22, PT ;  /* 0x0000001600007c0c */ /* 0x000fe4000bf46270 */
[----:B------:R-:W-:Y:S01]  /*bde0*/  PRMT R238, RZ, 0x7610, R238 ;  /* 0x00007610ffee7816 */ /* 0x000fe200000000ee */
[----:B0-----:R-:W-:Y:S02]  /*bdf0*/  @!P5 IMAD.MOV.U32 R102, RZ, RZ, R89 ;  /* 0x000000ffff66d224 */ /* 0x001fe400078e0059 */
[----:B------:R-:W-:-:S05]  /*be00*/  @!P5 IMAD.MOV.U32 R103, RZ, RZ, R90 ;  /* 0x000000ffff67d224 */ /* 0x000fca00078e005a */
[----:B------:R0:W2:Y:S01]  /*be10*/  @!P5 LDG.E.U8 R238, desc[UR20][R102.64] ;  /* 0x0000001466eed981 */ /* 0x0000a2000c1e1100 */
[----:B-1----:R-:W-:-:S04]  /*be20*/  SHF.R.U32.HI R0, RZ, 0x6, R118 ;  /* 0x00000006ff007819 */ /* 0x002fc80000011676 */
[----:B------:R-:W-:-:S04]  /*be30*/  SGXT.U32 R0, R0, 0x1 ;  /* 0x000000010000781a */ /* 0x000fc80000000000 */
[----:B------:R-:W-:-:S04]  /*be40*/  LOP3.LUT R0, R0, 0x18, RZ, 0xfc, !PT ;  /* 0x0000001800007812 */ /* 0x000fc800078efcff */
[----:B------:R-:W-:Y:S02]  /*be50*/  ISETP.GE.AND P5, PT, R0, UR22, PT ;  /* 0x0000001600007c0c */ /* 0x000fe4000bfa6270 */
[--C-:B------:R-:W-:Y:S02]  /*be60*/  SHF.R.U32.HI R0, RZ, 0x6, R118.reuse ;  /* 0x00000006ff007819 */ /* 0x100fe40000011676 */
[----:B------:R-:W-:Y:S01]  /*be70*/  SHF.R.U32.HI R118, RZ, 0x6, R118 ;  /* 0x00000006ff767819 */ /* 0x000fe20000011676 */
[----:B0-----:R-:W-:Y:S01]  /*be80*/  @!P4 IMAD.MOV.U32 R102, RZ, RZ, R6 ;  /* 0x000000ffff66c224 */ /* 0x001fe200078e0006 */
[----:B------:R-:W-:Y:S02]  /*be90*/  PRMT R123, RZ, 0x7610, R123 ;  /* 0x00007610ff7b7816 */ /* 0x000fe4000000007b */
[----:B------:R-:W-:Y:S01]  /*bea0*/  SGXT.U32 R118, R118, 0x1 ;  /* 0x000000017676781a */ /* 0x000fe20000000000 */
[----:B------:R-:W-:-:S03]  /*beb0*/  @!P4 IMAD.MOV.U32 R103, RZ, RZ, R8 ;  /* 0x000000ffff67c224 */ /* 0x000fc600078e0008 */
[----:B------:R-:W-:Y:S02]  /*bec0*/  LOP3.LUT R118, R118, 0x1a, RZ, 0xfc, !PT ;  /* 0x0000001a76767812 */ /* 0x000fe400078efcff */
[----:B------:R0:W2:Y:S02]  /*bed0*/  @!P4 LDG.E.U8 R123, desc[UR20][R102.64] ;  /* 0x00000014667bc981 */ /* 0x0000a4000c1e1100 */
[----:B------:R-:W-:Y:S02]  /*bee0*/  ISETP.GE.AND P4, PT, R118, UR22, PT ;  /* 0x0000001676007c0c */ /* 0x000fe4000bf86270 */
[----:B------:R-:W1:Y:S01]  /*bef0*/  S2R R118, SR_TID.X ;  /* 0x0000000000767919 */ /* 0x000e620000002100 */
[----:B------:R-:W-:Y:S02]  /*bf00*/  SGXT.U32 R0, R0, 0x1 ;  /* 0x000000010000781a */ /* 0x000fe40000000000 */
[----:B------:R-:W-:Y:S01]  /*bf10*/  PRMT R162, RZ, 0x7610, R162 ;  /* 0x00007610ffa27816 */ /* 0x000fe200000000a2 */
[----:B0-----:R-:W-:-:S02]  /*bf20*/  @!P3 IMAD.MOV.U32 R102, RZ, RZ, R32 ;  /* 0x000000ffff66b224 */ /* 0x001fc400078e0020 */
[----:B------:R-:W-:Y:S01]  /*bf30*/  @!P3 IMAD.MOV.U32 R103, RZ, RZ, R34 ;  /* 0x000000ffff67b224 */ /* 0x000fe200078e0022 */
[----:B------:R-:W-:Y:S02]  /*bf40*/  LOP3.LUT R0, R0, 0x1c, RZ, 0xfc, !PT ;  /* 0x0000001c00007812 */ /* 0x000fe400078efcff */
[----:B------:R-:W-:Y:S02]  /*bf50*/  PRMT R146, RZ, 0x7610, R146 ;  /* 0x00007610ff927816 */ /* 0x000fe40000000092 */
[----:B------:R0:W2:Y:S01]  /*bf60*/  @!P3 LDG.E.U8 R162, desc[UR20][R102.64] ;  /* 0x0000001466a2b981 */ /* 0x0000a2000c1e1100 */
[----:B------:R-:W-:Y:S01]  /*bf70*/  ISETP.GE.AND P3, PT, R0, UR22, PT ;  /* 0x0000001600007c0c */ /* 0x000fe2000bf66270 */
[----:B0-----:R-:W-:Y:S02]  /*bf80*/  @!P0 IMAD.MOV.U32 R102, RZ, RZ, R56 ;  /* 0x000000ffff668224 */ /* 0x001fe400078e0038 */
[----:B------:R-:W-:-:S05]  /*bf90*/  @!P0 IMAD.MOV.U32 R103, RZ, RZ, R58 ;  /* 0x000000ffff678224 */ /* 0x000fca00078e003a */
[----:B------:R0:W2:Y:S01]  /*bfa0*/  @!P0 LDG.E.U8 R146, desc[UR20][R102.64] ;  /* 0x0000001466928981 */ /* 0x0000a2000c1e1100 */
[----:B-1----:R-:W-:Y:S02]  /*bfb0*/  SHF.R.U32.HI R0, RZ, 0x6, R118 ;  /* 0x00000006ff007819 */ /* 0x002fe40000011676 */
[----:B------:R-:W-:-:S04]  /*bfc0*/  LEA.HI R118, R118, 0x1e, RZ, 0x1a ;  /* 0x0000001e76767811 */ /* 0x000fc800078fd0ff */
        /* <DEDUP_REMOVED lines=31> */
[----:B------:R-:W-:-:S04]  /*c1c0*/  LOP3.LUT R0, R0, 0x26, RZ, 0xfc, !PT ;  /* 0x0000002600007812 */ /* 0x000fc800078efcff */
[----:B------:R0:W2:Y:S01]  /*c1d0*/  @!P3 LDG.E.U8 R145, desc[UR20][R102.64] ;  /* 0x000000146691b981 */ /* 0x0000a2000c1e1100 */
[----:B------:R-:W-:Y:S02]  /*c1e0*/  ISETP.GE.AND P3, PT, R0, UR22, PT ;  /* 0x0000001600007c0c */ /* 0x000fe4000bf66270 */
[----:B------:R-:W-:Y:S01]  /*c1f0*/  PRMT R187, RZ, 0x7610, R187 ;  /* 0x00007610ffbb7816 */ /* 0x000fe200000000bb */
[----:B0-----:R-:W-:Y:S01]  /*c200*/  @!P0 IMAD.MOV.U32 R102, RZ, RZ, R91 ;  /* 0x000000ffff668224 */ /* 0x001fe200078e005b */
[--C-:B-1----:R-:W-:Y:S02]  /*c210*/  SHF.R.U32.HI R0, RZ, 0x6, R118.reuse ;  /* 0x00000006ff007819 */ /* 0x102fe40000011676 */
[----:B------:R-:W-:Y:S01]  /*c220*/  SHF.R.U32.HI R118, RZ, 0x6, R118 ;  /* 0x00000006ff767819 */ /* 0x000fe20000011676 */
[----:B------:R-:W-:-:S03]  /*c230*/  @!P0 IMAD.MOV.U32 R103, RZ, RZ, R92 ;  /* 0x000000ffff678224 */ /* 0x000fc600078e005c */
[----:B------:R-:W-:Y:S02]  /*c240*/  SGXT.U32 R118, R118, 0x1 ;  /* 0x000000017676781a */ /* 0x000fe40000000000 */
[----:B------:R0:W2:Y:S02]  /*c250*/  @!P0 LDG.E.U8 R187, desc[UR20][R102.64] ;  /* 0x0000001466bb8981 */ /* 0x0000a4000c1e1100 */
        /* <DEDUP_REMOVED lines=10> */
[----:B------:R-:W-:Y:S02]  /*c300*/  PRMT R160, RZ, 0x7610, R160 ;  /* 0x00007610ffa07816 */ /* 0x000fe400000000a0 */
[----:B------:R-:W-:-:S04]  /*c310*/  PRMT R144, RZ, 0x7610, R144 ;  /* 0x00007610ff907816 */ /* 0x000fc80000000090 */
[----:B------:R-:W2:Y:S01]  /*c320*/  @!P5 LDG.E.U8 R160, desc[UR20][R36.64] ;  /* 0x0000001424a0d981 */ /* 0x000ea2000c1e1100 */
[----:B0-----:R-:W-:Y:S01]  /*c330*/  @!P4 IMAD.MOV.U32 R102, RZ, RZ, R61 ;  /* 0x000000ffff66c224 */ /* 0x001fe200078e003d */
[----:B-1----:R-:W-:-:S04]  /*c340*/  SHF.R.U32.HI R0, RZ, 0x6, R118 ;  /* 0x00000006ff007819 */ /* 0x002fc80000011676 */
[----:B------:R-:W-:-:S04]  /*c350*/  SGXT.U32 R0, R0, 0x1 ;  /* 0x000000010000781a */ /* 0x000fc80000000000 */
[----:B------:R-:W-:Y:S01]  /*c360*/  LOP3.LUT R0, R0, 0x2c, RZ, 0xfc, !PT ;  /* 0x0000002c00007812 */ /* 0x000fe200078efcff */
[----:B------:R-:W-:-:S03]  /*c370*/  @!P4 IMAD.MOV.U32 R103, RZ, RZ, R63 ;  /* 0x000000ffff67c224 */ /* 0x000fc600078e003f */
[----:B------:R-:W-:Y:S02]  /*c380*/  ISETP.GE.AND P5, PT, R0, UR22, PT ;  /* 0x0000001600007c0c */ /* 0x000fe4000bfa6270 */
[----:B------:R-:W-:Y:S01]  /*c390*/  SHF.R.U32.HI R0, RZ, 0x6, R118 ;  /* 0x00000006ff007819 */ /* 0x000fe20000011676 */
[----:B------:R0:W2:Y:S01]  /*c3a0*/  @!P4 LDG.E.U8 R144, desc[UR20][R102.64] ;  /* 0x000000146690c981 */ /* 0x0000a2000c1e1100 */
[----:B------:R-:W-:-:S04]  /*c3b0*/  LEA.HI R118, R118, 0x2e, RZ, 0x1a ;  /* 0x0000002e76767811 */ /* 0x000fc800078fd0ff */
[----:B------:R-:W-:Y:S02]  /*c3c0*/  ISETP.GE.AND P4, PT, R118, UR22, PT ;  /* 0x0000001676007c0c */ /* 0x000fe4000bf86270 */
[----:B------:R-:W1:Y:S01]  /*c3d0*/  S2R R118, SR_TID.X ;  /* 0x0000000000767919 */ /* 0x000e620000002100 */
[----:B------:R-:W-:Y:S02]  /*c3e0*/  SGXT.U32 R0, R0, 0x1 ;  /* 0x000000010000781a */ /* 0x000fe40000000000 */
[----:B------:R-:W-:Y:S01]  /*c3f0*/  PRMT R186, RZ, 0x7610, R186 ;  /* 0x00007610ffba7816 */ /* 0x000fe200000000ba */
[----:B0-----:R-:W-:Y:S02]  /*c400*/  @!P3 IMAD.MOV.U32 R102, RZ, RZ, R81 ;  /* 0x000000ffff66b224 */ /* 0x001fe400078e0051 */
        /* <DEDUP_REMOVED lines=8> */
[--C-:B-1----:R-:W-:Y:S02]  /*c490*/  SHF.R.U32.HI R0, RZ, 0x6, R118.reuse ;  /* 0x00000006ff007819 */ /* 0x102fe40000011676 */
        /* <DEDUP_REMOVED lines=89> */
[----:B------:R-:W-:Y:S01]  /*ca30*/  PRMT R129, RZ, 0x7610, R129 ;  /* 0x00007610ff817816 */ /* 0x000fe20000000081 */
[----:B0-----:R-:W-:Y:S01]  /*ca40*/  @!P2 IMAD.MOV.U32 R102, RZ, RZ, R22 ;  /* 0x000000ffff66a224 */ /* 0x001fe200078e0016 */
[----:B------:R-:W-:Y:S01]  /*ca50*/  SGXT.U32 R0, R0, 0x1 ;  /* 0x000000010000781a */ /* 0x000fe20000000000 */
[----:B------:R-:W-:Y:S01]  /*ca60*/  @!P2 IMAD.MOV.U32 R103, RZ, RZ, R24 ;  /* 0x000000ffff67a224 */ /* 0x000fe200078e0018 */
[----:B------:R-:W-:Y:S02]  /*ca70*/  PRMT R130, RZ, 0x7610, R130 ;  /* 0x00007610ff827816 */ /* 0x000fe40000000082 */
[----:B------:R-:W-:Y:S02]  /*ca80*/  LOP3.LUT R0, R0, 0x68, RZ, 0xfc, !PT ;  /* 0x0000006800007812 */ /* 0x000fe400078efcff */
[----:B------:R0:W2:Y:S02]  /*ca90*/  @!P2 LDG.E.U8 R129, desc[UR20][R102.64] ;  /* 0x000000146681a981 */ /* 0x0000a4000c1e1100 */
[----:B------:R-:W-:Y:S01]  /*caa0*/  ISETP.GE.AND P2, PT, R0, UR22, PT ;  /* 0x0000001600007c0c */ /* 0x000fe2000bf46270 */
[----:B0-----:R-:W-:-:S02]  /*cab0*/  @!P5 IMAD.MOV.U32 R102, RZ, RZ, R23 ;  /* 0x000000ffff66d224 */ /* 0x001fc400078e0017 */
[----:B------:R-:W-:-:S05]  /*cac0*/  @!P5 IMAD.MOV.U32 R103, RZ, RZ, R25 ;  /* 0x000000ffff67d224 */ /* 0x000fca00078e0019 */
[----:B------:R0:W2:Y:S01]  /*cad0*/  @!P5 LDG.E.U8 R130, desc[UR20][R102.64] ;  /* 0x000000146682d981 */ /* 0x0000a2000c1e1100 */
[----:B-1----:R-:W-:-:S04]  /*cae0*/  LEA.HI R0, R118, 0x3e, RZ, 0x1a ;  /* 0x0000003e76007811 */ /* 0x002fc800078fd0ff */
[----:B------:R-:W-:Y:S02]  /*caf0*/  ISETP.GE.AND P5, PT, R0, UR22, PT ;  /* 0x0000001600007c0c */ /* 0x000fe4000bfa6270 */
[--C-:B------:R-:W-:Y:S02]  /*cb00*/  SHF.R.U32.HI R0, RZ, 0x6, R118.reuse ;  /* 0x00000006ff007819 */ /* 0x100fe40000011676 */
[----:B------:R-:W-:Y:S02]  /*cb10*/  SHF.R.U32.HI R118, RZ, 0x6, R118 ;  /* 0x00000006ff767819 */ /* 0x000fe40000011676 */
[----:B------:R-:W-:Y:S02]  /*cb20*/  PRMT R157, RZ, 0x7610, R157 ;  /* 0x00007610ff9d7816 */ /* 0x000fe4000000009d */
[----:B------:R-:W-:-:S04]  /*cb30*/  SGXT.U32 R118, R118, 0x1 ;  /* 0x000000017676781a */ /* 0x000fc80000000000 */
[----:B------:R-:W-:Y:S01]  /*cb40*/  LOP3.LUT R118, R118, 0x70, RZ, 0xfc, !PT ;  /* 0x0000007076767812 */ /* 0x000fe200078efcff */
[----:B------:R-:W2:Y:S03]  /*cb50*/  @!P4 LDG.E.U8 R157, desc[UR20][R42.64] ;  /* 0x000000142a9dc981 */ /* 0x000ea6000c1e1100 */
[----:B------:R-:W-:Y:S02]  /*cb60*/  ISETP.GE.AND P4, PT, R118, UR22, PT ;  /* 0x0000001676007c0c */ /* 0x000fe4000bf86270 */
[----:B------:R-:W1:Y:S01]  /*cb70*/  S2R R118, SR_TID.X ;  /* 0x0000000000767919 */ /* 0x000e620000002100 */
[----:B------:R-:W-:Y:S02]  /*cb80*/  SGXT.U32 R0, R0, 0x1 ;  /* 0x000000010000781a */ /* 0x000fe40000000000 */
[----:B------:R-:W-:Y:S02]  /*cb90*/  PRMT R131, RZ, 0x7610, R131 ;  /* 0x00007610ff837816 */ /* 0x000fe40000000083 */
[----:B------:R-:W-:-:S04]  /*cba0*/  LOP3.LUT R0, R0, 0x78, RZ, 0xfc, !PT ;  /* 0x0000007800007812 */ /* 0x000fc800078efcff */
[----:B------:R-:W2:Y:S01]  /*cbb0*/  @!P3 LDG.E.U8 R131, desc[UR20][R26.64] ;  /* 0x000000141a83b981 */ /* 0x000ea2000c1e1100 */
[----:B------:R-:W-:Y:S01]  /*cbc0*/  ISETP.GE.AND P3, PT, R0, UR22, PT ;  /* 0x0000001600007c0c */ /* 0x000fe2000bf66270 */
[----:B0-----:R-:W-:Y:S01]  /*cbd0*/  @!P0 IMAD.MOV.U32 R102, RZ, RZ, R67 ;  /* 0x000000ffff668224 */ /* 0x001fe200078e0043 */
[----:B------:R-:W-:Y:S01]  /*cbe0*/  PRMT R141, RZ, 0x7610, R141 ;  /* 0x00007610ff8d7816 */ /* 0x000fe2000000008d */
        /* <DEDUP_REMOVED lines=30> */
[----:B------:R0:W3:Y:S02]  /*cdd0*/  @!P4 LDG.E.U8 R166, desc[UR20][R102.64] ;  /* 0x0000001466a6c981 */ /* 0x0000e4000c1e1100 */
        /* <DEDUP_REMOVED lines=8> */
[----:B------:R0:W3:Y:S01]  /*ce60*/  @!P3 LDG.E.U8 R165, desc[UR20][R102.64] ;  /* 0x0000001466a5b981 */ /* 0x0000e2000c1e1100 */
[----:B------:R-:W-:Y:S01]  /*ce70*/  ISETP.GE.AND P3, PT, R0, UR22, PT ;  /* 0x0000001600007c0c */ /* 0x000fe2000bf66270 */
[----:B0-----:R-:W-:Y:S02]  /*ce80*/  @!P0 IMAD.MOV.U32 R102, RZ, RZ, R44 ;  /* 0x000000ffff668224 */ /* 0x001fe400078e002c */
[----:B------:R-:W-:-:S05]  /*ce90*/  @!P0 IMAD.MOV.U32 R103, RZ, RZ, R46 ;  /* 0x000000ffff678224 */ /* 0x000fca00078e002e */
[----:B------:R0:W3:Y:S01]  /*cea0*/  @!P0 LDG.E.U8 R156, desc[UR20][R102.64] ;  /* 0x00000014669c8981 */ /* 0x0000e2000c1e1100 */
[----:B-1----:R-:W-:Y:S02]  /*ceb0*/  SHF.R.U32.HI R0, RZ, 0x6, R118 ;  /* 0x00000006ff007819 */ /* 0x002fe40000011676 */
[----:B------:R-:W-:-:S04]  /*cec0*/  LEA.HI R118, R118, 0x4e, RZ, 0x1a ;  /* 0x0000004e76767811 */ /* 0x000fc800078fd0ff */
[----:B------:R-:W-:Y:S02]  /*ced0*/  ISETP.GE.AND P0, PT, R118, UR22, PT ;  /* 0x0000001676007c0c */ /* 0x000fe4000bf06270 */
[----:B------:R-:W1:Y:S01]  /*cee0*/  S2R R118, SR_TID.X ;  /* 0x0000000000767919 */ /* 0x000e620000002100 */
[----:B------:R-:W-:Y:S01]  /*cef0*/  PRMT R140, RZ, 0x7610, R140 ;  /* 0x00007610ff8c7816 */ /* 0x000fe2000000008c */
[----:B0-----:R-:W-:Y:S02]  /*cf00*/  @!P2 IMAD.MOV.U32 R102, RZ, RZ, R68 ;  /* 0x000000ffff66a224 */ /* 0x001fe400078e0044 */
[----:B------:R-:W-:Y:S01]  /*cf10*/  @!P2 IMAD.MOV.U32 R103, RZ, RZ, R70 ;  /* 0x000000ffff67a224 */ /* 0x000fe200078e0046 */
[----:B------:R-:W-:Y:S02]  /*cf20*/  SGXT.U32 R0, R0, 0x1 ;  /* 0x000000010000781a */ /* 0x000fe40000000000 */
[----:B------:R-:W-:Y:S02]  /*cf30*/  PRMT R115, RZ, 0x7610, R115 ;  /* 0x00007610ff737816 */ /* 0x000fe40000000073 */
[----:B------:R0:W3:Y:S01]  /*cf40*/  @!P2 LDG.E.U8 R140, desc[UR20][R102.64] ;  /* 0x00000014668ca981 */ /* 0x0000e2000c1e1100 */
[----:B------:R-:W-:-:S02]  /*cf50*/  LOP3.LUT R0, R0, 0x52, RZ, 0xfc, !PT ;  /* 0x0000005200007812 */ /* 0x000fc400078efcff */
[----:B------:R-:W-:Y:S02]  /*cf60*/  PRMT R155, RZ, 0x7610, R155 ;  /* 0x00007610ff9b7816 */ /* 0x000fe4000000009b */
[----:B------:R-:W-:Y:S01]  /*cf70*/  ISETP.GE.AND P2, PT, R0, UR22, PT ;  /* 0x0000001600007c0c */ /* 0x000fe2000bf46270 */
[----:B0-----:R-:W-:Y:S02]  /*cf80*/  @!P5 IMAD.MOV.U32 R102, RZ, RZ, R85 ;  /* 0x000000ffff66d224 */ /* 0x001fe400078e0055 */
[----:B------:R-:W-:-:S05]  /*cf90*/  @!P5 IMAD.MOV.U32 R103, RZ, RZ, R86 ;  /* 0x000000ffff67d224 */ /* 0x000fca00078e0056 */
[----:B------:R0:W3:Y:S01]  /*cfa0*/  @!P5 LDG.E.U8 R115, desc[UR20][R102.64] ;  /* 0x000000146673d981 */ /* 0x0000e2000c1e1100 */
[----:B------:R-:W-:Y:S02]  /*cfb0*/  PRMT R139, RZ, 0x7610, R139 ;  /* 0x00007610ff8b7816 */ /* 0x000fe4000000008b */
[----:B-1----:R-:W-:Y:S01]  /*cfc0*/  SHF.R.U32.HI R0, RZ, 0x6, R118 ;  /* 0x00000006ff007819 */ /* 0x002fe20000011676 */
[----:B0-----:R-:W-:Y:S02]  /*cfd0*/  @!P4 IMAD.MOV.U32 R102, RZ, RZ, R45 ;  /* 0x000000ffff66c224 */ /* 0x001fe400078e002d */
[----:B------:R-:W-:Y:S01]  /*cfe0*/  @!P4 IMAD.MOV.U32 R103, RZ, RZ, R47 ;  /* 0x000000ffff67c224 */ /* 0x000fe200078e002f */
[----:B------:R-:W-:-:S04]  /*cff0*/  SGXT.U32 R0, R0, 0x1 ;  /* 0x000000010000781a */ /* 0x000fc80000000000 */
[----:B------:R0:W3:Y:S01]  /*d000*/  @!P4 LDG.E.U8 R155, desc[UR20][R102.64] ;  /* 0x00000014669bc981 */ /* 0x0000e2000c1e1100 */
[----:B------:R-:W-:Y:S01]  /*d010*/  LOP3.LUT R0, R0, 0x54, RZ, 0xfc, !PT ;  /* 0x0000005400007812 */ /* 0x000fe200078efcff */
[----:B0-----:R-:W-:Y:S02]  /*d020*/  @!P3 IMAD.MOV.U32 R102, RZ, RZ, R71 ;  /* 0x000000ffff66b224 */ /* 0x001fe400078e0047 */
[----:B------:R-:W-:-:S05]  /*d030*/  @!P3 IMAD.MOV.U32 R103, RZ, RZ, R72 ;  /* 0x000000ffff67b224 */ /* 0x000fca00078e0048 */
[----:B------:R0:W4:Y:S01]  /*d040*/  @!P3 LDG.E.U8 R139, desc[UR20][R102.64] ;  /* 0x00000014668bb981 */ /* 0x000122000c1e1100 */
[----:B------:R-:W-:Y:S02]  /*d050*/  ISETP.GE.AND P3, PT, R0, UR22, PT ;  /* 0x0000001600007c0c */ /* 0x000fe4000bf66270 */
[----:B------:R-:W-:Y:S02]  /*d060*/  SHF.R.U32.HI R0, RZ, 0x6, R118 ;  /* 0x00000006ff007819 */ /* 0x000fe40000011676 */
[----:B------:R-:W-:Y:S02]  /*d070*/  PRMT R101, RZ, 0x7610, R101 ;  /* 0x00007610ff657816 */ /* 0x000fe40000000065 */
[----:B------:R-:W-:Y:S01]  /*d080*/  SGXT.U32 R0, R0, 0x1 ;  /* 0x000000010000781a */ /* 0x000fe20000000000 */
[----:B0-----:R-:W-:Y:S02]  /*d090*/  @!P0 IMAD.MOV.U32 R102, RZ, RZ, R97 ;  /* 0x000000ffff668224 */ /* 0x001fe400078e0061 */
[----:B------:R-:W-:Y:S01]  /*d0a0*/  @!P0 IMAD.MOV.U32 R103, RZ, RZ, R98 ;  /* 0x000000ffff678224 */ /* 0x000fe200078e0062 */
[----:B------:R-:W-:-:S04]  /*d0b0*/  LOP3.LUT R0, R0, 0x56, RZ, 0xfc, !PT ;  /* 0x0000005600007812 */ /* 0x000fc800078efcff */
[----:B------:R0:W4:Y:S01]  /*d0c0*/  @!P0 LDG.E.U8 R101, desc[UR20][R102.64] ;  /* 0x0000001466658981 */ /* 0x000122000c1e1100 */
[----:B------:R-:W-:Y:S02]  /*d0d0*/  ISETP.GE.AND P0, PT, R0, UR22, PT ;  /* 0x0000001600007c0c */ /* 0x000fe4000bf06270 */
[----:B------:R-:W-:Y:S02]  /*d0e0*/  SHF.R.U32.HI R0, RZ, 0x6, R118 ;  /* 0x00000006ff007819 */ /* 0x000fe40000011676 */
[----:B------:R-:W-:Y:S02]  /*d0f0*/  PRMT R154, RZ, 0x7610, R154 ;  /* 0x00007610ff9a7816 */ /* 0x000fe4000000009a */
[----:B------:R-:W-:-:S04]  /*d100*/  SGXT.U32 R0, R0, 0x1 ;  /* 0x000000010000781a */ /* 0x000fc80000000000 */
[----:B------:R-:W-:Y:S01]  /*d110*/  LOP3.LUT R0, R0, 0x5a, RZ, 0xfc, !PT ;  /* 0x0000005a00007812 */ /* 0x000fe200078efcff */
[----:B------:R-:W4:Y:S01]  /*d120*/  @!P2 LDG.E.U8 R154, desc[UR20][R48.64] ;  /* 0x00000014309aa981 */ /* 0x000f22000c1e1100 */
[----:B------:R-:W-:Y:S01]  /*d130*/  PRMT R138, RZ, 0x7610, R138 ;  /* 0x00007610ff8a7816 */ /* 0x000fe2000000008a */
[----:B0-----:R-:W-:Y:S01]  /*d140*/  @!P3 IMAD.MOV.U32 R102, RZ, RZ, R73 ;  /* 0x000000ffff66b224 */ /* 0x001fe200078e0049 */
[----:B------:R-:W-:Y:S01]  /*d150*/  ISETP.GE.AND P2, PT, R0, UR22, PT ;  /* 0x0000001600007c0c */ /* 0x000fe2000bf46270 */
[----:B------:R-:W-:Y:S01]  /*d160*/  @!P3 IMAD.MOV.U32 R103, RZ, RZ, R75 ;  /* 0x000000ffff67b224 */ /* 0x000fe200078e004b */
[----:B------:R-:W-:Y:S02]  /*d170*/  SHF.R.U32.HI R0, RZ, 0x6, R118 ;  /* 0x00000006ff007819 */ /* 0x000fe40000011676 */
[----:B------:R-:W-:Y:S02]  /*d180*/  PRMT R114, RZ, 0x7610, R114 ;  /* 0x00007610ff727816 */ /* 0x000fe40000000072 */
[----:B------:R-:W-:Y:S01]  /*d190*/  SGXT.U32 R0, R0, 0x1 ;  /* 0x000000010000781a */ /* 0x000fe20000000000 */
[----:B------:R0:W4:Y:S03]  /*d1a0*/  @!P3 LDG.E.U8 R138, desc[UR20][R102.64] ;  /* 0x00000014668ab981 */ /* 0x000126000c1e1100 */
[----:B------:R-:W-:-:S02]  /*d1b0*/  LOP3.LUT R0, R0, 0x5c, RZ, 0xfc, !PT ;  /* 0x0000005c00007812 */ /* 0x000fc400078efcff */
[----:B------:R-:W-:Y:S01]  /*d1c0*/  PRMT R153, RZ, 0x7610, R153 ;  /* 0x00007610ff997816 */ /* 0x000fe20000000099 */
[----:B0-----:R-:W-:-:S05]  /*d1d0*/  @!P0 IMAD.MOV.U32 R102, RZ, RZ, R87 ;  /* 0x000000ffff668224 */ /* 0x001fca00078e0057 */
[----:B------:R-:W4:Y:S01]  /*d1e0*/  @!P2 LDG.E.U8 R153, desc[UR20][R50.64] ;  /* 0x000000143299a981 */ /* 0x000f22000c1e1100 */
[----:B------:R-:W-:-:S05]  /*d1f0*/  @!P0 IMAD.MOV.U32 R103, RZ, RZ, R88 ;  /* 0x000000ffff678224 */ /* 0x000fca00078e0058 */
[----:B------:R0:W4:Y:S01]  /*d200*/  @!P0 LDG.E.U8 R114, desc[UR20][R102.64] ;  /* 0x0000001466728981 */ /* 0x000122000c1e1100 */
[----:B------:R-:W-:Y:S02]  /*d210*/  ISETP.GE.AND P0, PT, R0, UR22, PT ;  /* 0x0000001600007c0c */ /* 0x000fe4000bf06270 */
[----:B------:R-:W-:-:S04]  /*d220*/  LEA.HI R0, R118, 0x5e, RZ, 0x1a ;  /* 0x0000005e76007811 */ /* 0x000fc800078fd0ff */
        /* <DEDUP_REMOVED lines=54> */
[----:B------:R-:W-:-:S02]  /*d590*/  LOP3.LUT R0, R0, 0x6c, RZ, 0xfc, !PT ;  /* 0x0000006c00007812 */ /* 0x000fc400078efcff */
[----:B------:R-:W-:Y:S02]  /*d5a0*/  PRMT R149, RZ, 0x7610, R149 ;  /* 0x00007610ff957816 */ /* 0x000fe40000000095 */
[----:B------:R2:W4:Y:S01]  /*d5b0*/  @!P0 LDG.E.U8 R150, desc[UR20][R102.64] ;  /* 0x0000001466968981 */ /* 0x000522000c1e1100 */
[----:B------:R-:W-:Y:S02]  /*d5c0*/  ISETP.GE.AND P0, PT, R0, UR22, PT ;  /* 0x0000001600007c0c */ /* 0x000fe4000bf06270 */
[----:B------:R-:W-:Y:S01]  /*d5d0*/  LEA.HI R0, R118, 0x6e, RZ, 0x1a ;  /* 0x0000006e76007811 */ /* 0x000fe200078fd0ff */
[----:B--2---:R-:W-:Y:S02]  /*d5e0*/  @!P2 IMAD.MOV.U32 R102, RZ, RZ, R119 ;  /* 0x000000ffff66a224 */ /* 0x004fe400078e0077 */
[----:B------:R-:W-:Y:S01]  /*d5f0*/  @!P2 IMAD.MOV.U32 R103, RZ, RZ, R196 ;  /* 0x000000ffff67a224 */ /* 0x000fe200078e00c4 */
[----:B------:R-:W2:Y:S04]  /*d600*/  LDL R119, [R1+0x130] ;  /* 0x0001300001777983 */ /* 0x000ea80000100800 */
[----:B------:R0:W2:Y:S01]  /*d610*/  @!P2 LDG.E.U8 R149, desc[UR20][R102.64] ;  /* 0x000000146695a981 */ /* 0x0000a2000c1e1100 */
[----:B------:R-:W-:-:S02]  /*d620*/  ISETP.GE.AND P2, PT, R0, UR22, PT ;  /* 0x0000001600007c0c */ /* 0x000fc4000bf46270 */
[----:B------:R-:W-:Y:S02]  /*d630*/  SHF.R.U32.HI R0, RZ, 0x6, R118 ;  /* 0x00000006ff007819 */ /* 0x000fe40000011676 */
[----:B------:R-:W2:Y:S01]  /*d640*/  LDL R118, [R1+0x134] ;  /* 0x0001340001767983 */ /* 0x000ea20000100800 */
        /* <DEDUP_REMOVED lines=16> */
[----:B------:R-:W-:Y:S01]  /*d750*/  SHF.R.U32.HI R0, RZ, 0x6, R245 ;  /* 0x00000006ff007819 */ /* 0x000fe200000116f5 */
[----:B0-----:R-:W-:Y:S01]  /*d760*/  @!P0 IMAD.MOV.U32 R102, RZ, RZ, R190 ;  /* 0x000000ffff668224 */ /* 0x001fe200078e00be */
[----:B------:R-:W-:Y:S02]  /*d770*/  PRMT R134, RZ, 0x7610, R134 ;  /* 0x00007610ff867816 */ /* 0x000fe40000000086 */
[----:B------:R-:W-:Y:S01]  /*d780*/  SGXT.U32 R0, R0, 0x1 ;  /* 0x000000010000781a */ /* 0x000fe20000000000 */
[----:B------:R-:W-:-:S03]  /*d790*/  @!P0 IMAD.MOV.U32 R103, RZ, RZ, R189 ;  /* 0x000000ffff678224 */ /* 0x000fc600078e00bd */
[----:B------:R-:W-:Y:S02]  /*d7a0*/  LOP3.LUT R0, R0, 0x7c, RZ, 0xfc, !PT ;  /* 0x0000007c00007812 */ /* 0x000fe400078efcff */
[----:B------:R0:W2:Y:S01]  /*d7b0*/  @!P0 LDG.E.U8 R134, desc[UR20][R102.64] ;  /* 0x0000001466868981 */ /* 0x0000a2000c1e1100 */
[----:B------:R-:W-:Y:S02]  /*d7c0*/  PRMT R110, RZ, 0x7610, R110 ;  /* 0x00007610ff6e7816 */ /* 0x000fe4000000006e */
[----:B------:R-:W-:Y:S02]  /*d7d0*/  ISETP.GE.AND P0, PT, R0, UR22, PT ;  /* 0x0000001600007c0c */ /* 0x000fe4000bf06270 */
[----:B------:R-:W-:Y:S01]  /*d7e0*/  LEA.HI R0, R245, 0x7e, RZ, 0x1a ;  /* 0x0000007ef5007811 */ /* 0x000fe200078fd0ff */
[----:B0-----:R-:W-:Y:S02]  /*d7f0*/  @!P2 IMAD.MOV.U32 R102, RZ, RZ, R193 ;  /* 0x000000ffff66a224 */ /* 0x001fe400078e00c1 */
[----:B------:R-:W-:-:S05]  /*d800*/  @!P2 IMAD.MOV.U32 R103, RZ, RZ, R191 ;  /* 0x000000ffff67a224 */ /* 0x000fca00078e00bf */
[----:B------:R3:W2:Y:S01]  /*d810*/  @!P2 LDG.E.U8 R110, desc[UR20][R102.64] ;  /* 0x00000014666ea981 */ /* 0x0006a2000c1e1100 */
[----:B------:R-:W-:Y:S02]  /*d820*/  ISETP.GE.AND P2, PT, R0, UR22, PT ;  /* 0x0000001600007c0c */ /* 0x000fe4000bf46270 */
[----:B------:R-:W-:Y:S02]  /*d830*/  PRMT R133, RZ, 0x7610, R133 ;  /* 0x00007610ff857816 */ /* 0x000fe40000000085 */
[----:B------:R-:W-:Y:S01]  /*d840*/  PRMT R109, RZ, 0x7610, R109 ;  /* 0x00007610ff6d7816 */ /* 0x000fe2000000006d */
[----:B---3--:R-:W-:Y:S02]  /*d850*/  @!P0 IMAD.MOV.U32 R102, RZ, RZ, R121 ;  /* 0x000000ffff668224 */ /* 0x008fe400078e0079 */
[----:B----4-:R-:W-:Y:S01]  /*d860*/  @!P0 IMAD.MOV.U32 R103, RZ, RZ, R227 ;  /* 0x000000ffff678224 */ /* 0x010fe200078e00e3 */
[----:B------:R-:W-:Y:S01]  /*d870*/  LOP3.LUT R0, R245, 0x7f, RZ, 0xc0, !PT ;  /* 0x0000007ff5007812 */ /* 0x000fe200078ec0ff */
[----:B------:R-:W3:Y:S04]  /*d880*/  LDL R227, [R1+0xe4] ;  /* 0x0000e40001e37983 */ /* 0x000ee80000100800 */
[----:B------:R2:W4:Y:S01]  /*d890*/  @!P0 LDG.E.U8 R133, desc[UR20][R102.64] ;  /* 0x0000001466858981 */ /* 0x000522000c1e1100 */
[----:B------:R-:W-:-:S02]  /*d8a0*/  ISETP.GE.AND P0, PT, R0, UR22, PT ;  /* 0x0000001600007c0c */ /* 0x000fc4000bf06270 */
[----:B------:R-:W-:Y:S01]  /*d8b0*/  PRMT R108, RZ, 0x7610, R108 ;  /* 0x00007610ff6c7816 */ /* 0x000fe2000000006c */
[----:B------:R-:W3:Y:S01]  /*d8c0*/  LDL R121, [R1+0xe8] ;  /* 0x0000e80001797983 */ /* 0x000ee20000100800 */
[----:B------:R-:W-:Y:S02]  /*d8d0*/  PRMT R107, RZ, 0x7610, R107 ;  /* 0x00007610ff6b7816 */ /* 0x000fe4000000006b */
[----:B------:R-:W-:Y:S02]  /*d8e0*/  PRMT R106, RZ, 0x7610, R106 ;  /* 0x00007610ff6a7816 */ /* 0x000fe4000000006a */
[----:B------:R-:W-:Y:S01]  /*d8f0*/  PRMT R105, RZ, 0x7610, R105 ;  /* 0x00007610ff697816 */ /* 0x000fe20000000069 */
[----:B--2---:R-:W-:Y:S02]  /*d900*/  @!P2 IMAD.MOV.U32 R103, RZ, RZ, R119 ;  /* 0x000000ffff67a224 */ /* 0x004fe400078e0077 */
[----:B------:R-:W2:Y:S01]  /*d910*/  LDL R119, [R1+0x64] ;  /* 0x0000640001777983 */ /* 0x000ea20000100800 */
[----:B------:R-:W-:-:S03]  /*d920*/  @!P2 IMAD.MOV.U32 R102, RZ, RZ, R118 ;  /* 0x000000ffff66a224 */ /* 0x000fc600078e0076 */
[----:B------:R-:W2:Y:S04]  /*d930*/  LDL R118, [R1+0x68] ;  /* 0x0000680001767983 */ /* 0x000ea80000100800 */
[----:B------:R0:W2:Y:S01]  /*d940*/  @!P2 LDG.E.U8 R109, desc[UR20][R102.64] ;  /* 0x00000014666da981 */ /* 0x0000a2000c1e1100 */
[----:B------:R-:W-:Y:S01]  /*d950*/  BAR.SYNC.DEFER_BLOCKING 0x0 ;  /* 0x0000000000007b1d */ /* 0x000fe20000010000 */
[----:B0-----:R-:W-:Y:S02]  /*d960*/  @!P0 IMAD.MOV.U32 R102, RZ, RZ, R198 ;  /* 0x000000ffff668224 */ /* 0x001fe400078e00c6 */
[----:B------:R-:W-:-:S05]  /*d970*/  @!P0 IMAD.MOV.U32 R103, RZ, RZ, R197 ;  /* 0x000000ffff678224 */ /* 0x000fca00078e00c5 */
[----:B------:R0:W2:Y:S02]  /*d980*/  @!P0 LDG.E.U8 R108, desc[UR20][R102.64] ;  /* 0x00000014666c8981 */ /* 0x0000a4000c1e1100 */
        /* <DEDUP_REMOVED lines=8> */
[----:B------:R0:W2:Y:S04]  /*da10*/  @!P0 LDG.E.U8 R105, desc[UR20][R102.64] ;  /* 0x0000001466698981 */ /* 0x0000a8000c1e1100 */
[----:B------:R-:W0:Y:S04]  /*da20*/  LDL R102, [R1+0x24] ;  /* 0x0000240001667983 */ /* 0x000e280000100800 */
[----:B------:R-:W0:Y:S01]  /*da30*/  LDL R103, [R1+0x28] ;  /* 0x0000280001677983 */ /* 0x000e220000100800 */
[----:B------:R-:W-:-:S03]  /*da40*/  PRMT R104, RZ, 0x7610, R104 ;  /* 0x00007610ff687816 */ /* 0x000fc60000000068 */
[----:B------:R-:W-:Y:S04]  /*da50*/  STS.U8 [R0+UR9+0x4000], R116 ;  /* 0x0040007400007988 */ /* 0x000fe80008000009 */
[----:B------:R-:W-:Y:S04]  /*da60*/  STS.U8 [R0+UR9+0x4200], R120 ;  /* 0x0042007800007988 */ /* 0x000fe80008000009 */
[----:B------:R-:W-:Y:S04]  /*da70*/  STS.U8 [R0+UR9+0x4400], R123 ;  /* 0x0044007b00007988 */ /* 0x000fe80008000009 */
[----:B------:R-:W-:Y:S04]  /*da80*/  STS.U8 [R0+UR9+0x4600], R122 ;  /* 0x0046007a00007988 */ /* 0x000fe80008000009 */
[----:B------:R1:W-:Y:S04]  /*da90*/  STS.U8 [R0+UR9+0x4800], R125 ;  /* 0x0048007d00007988 */ /* 0x0003e80008000009 */
[----:B------:R3:W-:Y:S04]  /*daa0*/  STS.U8 [R0+UR9+0x4a00], R124 ;  /* 0x004a007c00007988 */ /* 0x0007e80008000009 */
[----:B-1----:R-:W4:Y:S04]  /*dab0*/  LDL R125, [R1+0x30] ;  /* 0x00003000017d7983 */ /* 0x002f280000100800 */
[----:B---3--:R-:W4:Y:S01]  /*dac0*/  LDL R124, [R1+0x2c] ;  /* 0x00002c00017c7983 */ /* 0x008f220000100800 */
[----:B0-----:R-:W-:-:S04]  /*dad0*/  @!P0 LOP3.LUT R103, R103, R102, RZ, 0x3c, !PT ;  /* 0x0000006667678212 */ /* 0x001fc800078e3cff */
[----:B------:R-:W-:-:S04]  /*dae0*/  @!P0 LOP3.LUT R102, R103, R102, RZ, 0x3c, !PT ;  /* 0x0000006667668212 */ /* 0x000fc800078e3cff */
[----:B------:R-:W-:-:S05]  /*daf0*/  @!P0 LOP3.LUT R103, R103, R102, RZ, 0x3c, !PT ;  /* 0x0000006667678212 */ /* 0x000fca00078e3cff */
[----:B------:R0:W3:Y:S02]  /*db00*/  @!P0 LDG.E.U8 R104, desc[UR20][R102.64] ;  /* 0x0000001466688981 */ /* 0x0000e4000c1e1100 */
[----:B0-----:R-:W-:-:S06]  /*db10*/  PRMT R103, RZ, 0x7610, R103 ;  /* 0x00007610ff677816 */ /* 0x001fcc0000000067 */
[----:B--2---:R0:W2:Y:S04]  /*db20*/  @!P0 LDG.E.U8 R103, desc[UR20][R118.64] ;  /* 0x0000001476678981 */ /* 0x0040a8000c1e1100 */
[----:B------:R-:W0:Y:S04]  /*db30*/  LDL R118, [R1+0xa4] ;  /* 0x0000a40001767983 */ /* 0x000e280000100800 */
[----:B------:R-:W0:Y:S01]  /*db40*/  LDL R119, [R1+0xa8] ;  /* 0x0000a80001777983 */ /* 0x000e220000100800 */
[----:B------:R-:W-:Y:S02]  /*db50*/  PRMT R102, RZ, 0x7610, R102 ;  /* 0x00007610ff667816 */ /* 0x000fe40000000066 */
[----:B------:R-:W-:Y:S01]  /*db60*/  PRMT R116, RZ, 0x7610, R116 ;  /* 0x00007610ff747816 */ /* 0x000fe20000000074 */
[----:B------:R-:W-:-:S02]  /*db70*/  @!P0 IMAD.MOV.U32 R120, RZ, RZ, R200 ;  /* 0x000000ffff788224 */ /* 0x000fc400078e00c8 */
[----:B------:R-:W-:Y:S02]  /*db80*/  @!P0 IMAD.MOV.U32 R122, RZ, RZ, R232 ;  /* 0x000000ffff7a8224 */ /* 0x000fe400078e00e8 */
[----:B------:R-:W-:Y:S01]  /*db90*/  @!P0 IMAD.MOV.U32 R123, RZ, RZ, R231 ;  /* 0x000000ffff7b8224 */ /* 0x000fe200078e00e7 */
[----:B----4-:R-:W-:-:S04]  /*dba0*/  @!P0 LOP3.LUT R125, R125, R124, RZ, 0x3c, !PT ;  /* 0x0000007c7d7d8212 */ /* 0x010fc800078e3cff */
[----:B------:R-:W-:-:S04]  /*dbb0*/  @!P0 LOP3.LUT R124, R125, R124, RZ, 0x3c, !PT ;  /* 0x0000007c7d7c8212 */ /* 0x000fc800078e3cff */
[----:B------:R-:W-:Y:S01]  /*dbc0*/  @!P0 LOP3.LUT R125, R125, R124, RZ, 0x3c, !PT ;  /* 0x0000007c7d7d8212 */ /* 0x000fe200078e3cff */
[----:B------:R1:W-:Y:S04]  /*dbd0*/  STS.U8 [R0+UR9+0x4c00], R127 ;  /* 0x004c007f00007988 */ /* 0x0003e80008000009 */
[----:B------:R4:W-:Y:S04]  /*dbe0*/  STS.U8 [R0+UR9+0x4e00], R126 ;  /* 0x004e007e00007988 */ /* 0x0009e80008000009 */
[----:B-1----:R-:W2:Y:S04]  /*dbf0*/  LDL R127, [R1+0xb0] ;  /* 0x0000b000017f7983 */ /* 0x002ea80000100800 */
[----:B----4-:R-:W2:Y:S01]  /*dc00*/  LDL R126, [R1+0xac] ;  /* 0x0000ac00017e7983 */ /* 0x010ea20000100800 */
[----:B0-----:R-:W-:-:S04]  /*dc10*/  @!P0 LOP3.LUT R119, R119, R118, RZ, 0x3c, !PT ;  /* 0x0000007677778212 */ /* 0x001fc800078e3cff */
[----:B------:R-:W-:-:S04]  /*dc20*/  @!P0 LOP3.LUT R118, R119, R118, RZ, 0x3c, !PT ;  /* 0x0000007677768212 */ /* 0x000fc800078e3cff */
[----:B------:R-:W-:-:S05]  /*dc30*/  @!P0 LOP3.LUT R119, R119, R118, RZ, 0x3c, !PT ;  /* 0x0000007677778212 */ /* 0x000fca00078e3cff */
[----:B------:R0:W4:Y:S02]  /*dc40*/  @!P0 LDG.E.U8 R102, desc[UR20][R118.64] ;  /* 0x0000001476668981 */ /* 0x000124000c1e1100 */
[----:B0-----:R-:W-:Y:S02]  /*dc50*/  @!P0 IMAD.MOV.U32 R118, RZ, RZ, R121 ;  /* 0x000000ffff768224 */ /* 0x001fe400078e0079 */
[----:B------:R-:W-:Y:S02]  /*dc60*/  @!P0 IMAD.MOV.U32 R119, RZ, RZ, R227 ;  /* 0x000000ffff778224 */ /* 0x000fe400078e00e3 */
[----:B------:R-:W-:Y:S01]  /*dc70*/  @!P0 IMAD.MOV.U32 R121, RZ, RZ, R199 ;  /* 0x000000ffff798224 */ /* 0x000fe200078e00c7 */
[----:B------:R-:W3:Y:S04]  /*dc80*/  LDL R227, [R1+0xf0] ;  /* 0x0000f00001e37983 */ /* 0x000ee80000100800 */
[----:B------:R0:W3:Y:S02]  /*dc90*/  @!P0 LDG.E.U8 R116, desc[UR20][R118.64] ;  /* 0x0000001476748981 */ /* 0x0000e4000c1e1100 */
[----:B0-----:R-:W-:-:S02]  /*dca0*/  PRMT R118, RZ, 0x7610, R118 ;  /* 0x00007610ff767816 */ /* 0x001fc40000000076 */
[----:B------:R-:W-:-:S04]  /*dcb0*/  PRMT R119, RZ, 0x7610, R119 ;  /* 0x00007610ff777816 */ /* 0x000fc80000000077 */
[----:B------:R0:W3:Y:S02]  /*dcc0*/  @!P0 LDG.E.U8 R118, desc[UR20][R120.64] ;  /* 0x0000001478768981 */ /* 0x0000e4000c1e1100 */
[----:B0-----:R-:W-:Y:S02]  /*dcd0*/  @!P0 IMAD.MOV.U32 R120, RZ, RZ, R216 ;  /* 0x000000ffff788224 */ /* 0x001fe400078e00d8 */
[----:B------:R-:W-:-:S05]  /*dce0*/  @!P0 IMAD.MOV.U32 R121, RZ, RZ, R215 ;  /* 0x000000ffff798224 */ /* 0x000fca00078e00d7 */
[----:B------:R0:W3:Y:S02]  /*dcf0*/  @!P0 LDG.E.U8 R119, desc[UR20][R120.64] ;  /* 0x0000001478778981 */ /* 0x0000e4000c1e1100 */
[----:B0-----:R-:W-:Y:S02]  /*dd00*/  PRMT R120, RZ, 0x7610, R120 ;  /* 0x00007610ff787816 */ /* 0x001fe40000000078 */
[----:B------:R-:W-:-:S04]  /*dd10*/  PRMT R121, RZ, 0x7610, R121 ;  /* 0x00007610ff797816 */ /* 0x000fc80000000079 */
[----:B------:R0:W3:Y:S02]  /*dd20*/  @!P0 LDG.E.U8 R120, desc[UR20][R122.64] ;  /* 0x000000147a788981 */ /* 0x0000e4000c1e1100 */
[----:B0-----:R-:W-:Y:S02]  /*dd30*/  @!P0 IMAD.MOV.U32 R122, RZ, RZ, R249 ;  /* 0x000000ffff7a8224 */ /* 0x001fe400078e00f9 */
[----:B------:R-:W-:-:S05]  /*dd40*/  @!P0 IMAD.MOV.U32 R123, RZ, RZ, R248 ;  /* 0x000000ffff7b8224 */ /* 0x000fca00078e00f8 */
[----:B------:R0:W3:Y:S02]  /*dd50*/  @!P0 LDG.E.U8 R121, desc[UR20][R122.64] ;  /* 0x000000147a798981 */ /* 0x0000e4000c1e1100 */
[----:B0-----:R-:W-:-:S06]  /*dd60*/  PRMT R122, RZ, 0x7610, R122 ;  /* 0x00007610ff7a7816 */ /* 0x001fcc000000007a */
[----:B------:R0:W3:Y:S04]  /*dd70*/  @!P0 LDG.E.U8 R122, desc[UR20][R124.64] ;  /* 0x000000147c7a8981 */ /* 0x0000e8000c1e1100 */
[----:B------:R-:W0:Y:S04]  /*dd80*/  LDL R124, [R1+0x6c] ;  /* 0x00006c00017c7983 */ /* 0x000e280000100800 */
[----:B------:R-:W0:Y:S01]  /*dd90*/  LDL R125, [R1+0x70] ;  /* 0x00007000017d7983 */ /* 0x000e220000100800 */
[----:B------:R-:W-:Y:S02]  /*dda0*/  PRMT R123, RZ, 0x7610, R123 ;  /* 0x00007610ff7b7816 */ /* 0x000fe4000000007b */
[----:B--2---:R-:W-:-:S04]  /*ddb0*/  @!P0 LOP3.LUT R127, R127, R126, RZ, 0x3c, !PT ;  /* 0x0000007e7f7f8212 */ /* 0x004fc800078e3cff */
[----:B------:R-:W-:-:S04]  /*ddc0*/  @!P0 LOP3.LUT R126, R127, R126, RZ, 0x3c, !PT ;  /* 0x0000007e7f7e8212 */ /* 0x000fc800078e3cff */
[----:B------:R-:W-:Y:S02]  /*ddd0*/  @!P0 LOP3.LUT R127, R127, R126, RZ, 0x3c, !PT ;  /* 0x0000007e7f7f8212 */ /* 0x000fe400078e3cff */
[----:B0-----:R-:W-:-:S04]  /*dde0*/  @!P0 LOP3.LUT R125, R125, R124, RZ, 0x3c, !PT ;  /* 0x0000007c7d7d8212 */ /* 0x001fc800078e3cff */
[----:B------:R-:W-:-:S04]  /*ddf0*/  @!P0 LOP3.LUT R124, R125, R124, RZ, 0x3c, !PT ;  /* 0x0000007c7d7c8212 */ /* 0x000fc800078e3cff */
[----:B------:R-:W-:-:S05]  /*de00*/  @!P0 LOP3.LUT R125, R125, R124, RZ, 0x3c, !PT ;  /* 0x0000007c7d7d8212 */ /* 0x000fca00078e3cff */
[----:B------:R0:W2:Y:S02]  /*de10*/  @!P0 LDG.E.U8 R123, desc[UR20][R124.64] ;  /* 0x000000147c7b8981 */ /* 0x0000a4000c1e1100 */
[----:B0-----:R-:W-:-:S06]  /*de20*/  PRMT R124, RZ, 0x7610, R124 ;  /* 0x00007610ff7c7816 */ /* 0x001fcc000000007c */
[----:B------:R3:W2:Y:S04]  /*de30*/  @!P0 LDG.E.U8 R124, desc[UR20][R126.64] ;  /* 0x000000147e7c8981 */ /* 0x0006a8000c1e1100 */
[----:B------:R-:W2:Y:S01]  /*de40*/  LDL R127, [R1+0xec] ;  /* 0x0000ec00017f7983 */ /* 0x000ea20000100800 */
[----:B------:R-:W-:Y:S01]  /*de50*/  PRMT R125, RZ, 0x7610, R125 ;  /* 0x00007610ff7d7816 */ /* 0x000fe2000000007d */
[----:B---3--:R-:W-:Y:S02]  /*de60*/  @!P0 IMAD.MOV.U32 R126, RZ, RZ, R227 ;  /* 0x000000ffff7e8224 */ /* 0x008fe400078e00e3 */
[----:B------:R-:W-:Y:S04]  /*de70*/  STS.U8 [R0+UR9+0x5000], R167 ;  /* 0x005000a700007988 */ /* 0x000fe80008000009 */
[----:B------:R0:W-:Y:S04]  /*de80*/  STS.U8 [R0+UR9+0x5200], R128 ;  /* 0x0052008000007988 */ /* 0x0001e80008000009 */
[----:B------:R1:W-:Y:S04]  /*de90*/  STS.U8 [R0+UR9+0x5400], R129 ;  /* 0x0054008100007988 */ /* 0x0003e80008000009 */
[----:B------:R-:W3:Y:S01]  /*dea0*/  LDL R227, [R1+0x38] ;  /* 0x0000380001e37983 */ /* 0x000ee20000100800 */
[----:B0-----:R-:W-:-:S02]  /*deb0*/  PRMT R128, RZ, 0x7610, R128 ;  /* 0x00007610ff807816 */ /* 0x001fc40000000080 */
[----:B-1----:R-:W-:Y:S01]  /*dec0*/  PRMT R129, RZ, 0x7610, R129 ;  /* 0x00007610ff817816 */ /* 0x002fe20000000081 */
[----:B------:R0:W-:Y:S04]  /*ded0*/  STS.U8 [R0+UR9+0x5600], R130 ;  /* 0x0056008200007988 */ /* 0x0001e80008000009 */
[----:B------:R1:W-:Y:S01]  /*dee0*/  STS.U8 [R0+UR9+0x5800], R131 ;  /* 0x0058008300007988 */ /* 0x0003e20008000009 */
[----:B0-----:R-:W-:Y:S02]  /*def0*/  PRMT R130, RZ, 0x7610, R130 ;  /* 0x00007610ff827816 */ /* 0x001fe40000000082 */
[----:B-1----:R-:W-:Y:S01]  /*df00*/  PRMT R131, RZ, 0x7610, R131 ;  /* 0x00007610ff837816 */ /* 0x002fe20000000083 */
[----:B--2---:R0:W2:Y:S02]  /*df10*/  @!P0 LDG.E.U8 R125, desc[UR20][R126.64] ;  /* 0x000000147e7d8981 */ /* 0x0040a4000c1e1100 */
[----:B0-----:R-:W-:-:S02]  /*df20*/  @!P0 IMAD.MOV.U32 R126, RZ, RZ, R202 ;  /* 0x000000ffff7e8224 */ /* 0x001fc400078e00ca */
        /* <DEDUP_REMOVED lines=11> */
[----:B------:R-:W2:Y:S01]  /*dfe0*/  LDL R127, [R1+0x34] ;  /* 0x00003400017f7983 */ /* 0x000ea20000100800 */
[----:B---3--:R-:W-:-:S03]  /*dff0*/  @!P0 IMAD.MOV.U32 R126, RZ, RZ, R227 ;  /* 0x000000ffff7e8224 */ /* 0x008fc600078e00e3 */
[----:B------:R0:W-:Y:S02]  /*e000*/  STS.U8 [R0+UR9+0x5a00], R132 ;  /* 0x005a008400007988 */ /* 0x0001e40008000009 */
[----:B0-----:R-:W-:-:S06]  /*e010*/  PRMT R132, RZ, 0x7610, R132 ;  /* 0x00007610ff847816 */ /* 0x001fcc0000000084 */
[----:B--2---:R0:W2:Y:S04]  /*e020*/  @!P0 LDG.E.U8 R132, desc[UR20][R126.64] ;  /* 0x000000147e848981 */ /* 0x0040a8000c1e1100 */
[----:B------:R-:W0:Y:S04]  /*e030*/  LDL R126, [R1+0x74] ;  /* 0x00007400017e7983 */ /* 0x000e280000100800 */
[----:B------:R-:W0:Y:S04]  /*e040*/  LDL R127, [R1+0x78] ;  /* 0x00007800017f7983 */ /* 0x000e280000100800 */
[----:B------:R1:W-:Y:S02]  /*e050*/  STS.U8 [R0+UR9+0x5c00], R166 ;  /* 0x005c00a600007988 */ /* 0x0003e40008000009 */
[----:B-1----:R-:W-:-:S02]  /*e060*/  PRMT R166, RZ, 0x7610, R166 ;  /* 0x00007610ffa67816 */ /* 0x002fc400000000a6 */
[----:B0-----:R-:W-:-:S04]  /*e070*/  @!P0 LOP3.LUT R127, R127, R126, RZ, 0x3c, !PT ;  /* 0x0000007e7f7f8212 */ /* 0x001fc800078e3cff */
[----:B------:R-:W-:-:S04]  /*e080*/  @!P0 LOP3.LUT R126, R127, R126, RZ, 0x3c, !PT ;  /* 0x0000007e7f7e8212 */ /* 0x000fc800078e3cff */
[----:B------:R-:W-:-:S05]  /*e090*/  @!P0 LOP3.LUT R127, R127, R126, RZ, 0x3c, !PT ;  /* 0x0000007e7f7f8212 */ /* 0x000fca00078e3cff */
[----:B------:R0:W3:Y:S04]  /*e0a0*/  @!P0 LDG.E.U8 R166, desc[UR20][R126.64] ;  /* 0x000000147ea68981 */ /* 0x0000e8000c1e1100 */
[----:B------:R-:W0:Y:S04]  /*e0b0*/  LDL R126, [R1+0xb4] ;  /* 0x0000b400017e7983 */ /* 0x000e280000100800 */
[----:B------:R-:W0:Y:S04]  /*e0c0*/  LDL R127, [R1+0xb8] ;  /* 0x0000b800017f7983 */ /* 0x000e280000100800 */
[----:B------:R1:W-:Y:S02]  /*e0d0*/  STS.U8 [R0+UR9+0x5e00], R165 ;  /* 0x005e00a500007988 */ /* 0x0003e40008000009 */
[----:B-1----:R-:W-:Y:S01]  /*e0e0*/  PRMT R165, RZ, 0x7610, R165 ;  /* 0x00007610ffa57816 */ /* 0x002fe200000000a5 */
[----:B------:R-:W1:Y:S01]  /*e0f0*/  S2R R227, SR_TID.X ;  /* 0x0000000000e37919 */ /* 0x000e620000002100 */
[----:B0-----:R-:W-:-:S04]  /*e100*/  @!P0 LOP3.LUT R127, R127, R126, RZ, 0x3c, !PT ;  /* 0x0000007e7f7f8212 */ /* 0x001fc800078e3cff */
[----:B------:R-:W-:-:S04]  /*e110*/  @!P0 LOP3.LUT R126, R127, R126, RZ, 0x3c, !PT ;  /* 0x0000007e7f7e8212 */ /* 0x000fc800078e3cff */
[----:B------:R-:W-:-:S05]  /*e120*/  @!P0 LOP3.LUT R127, R127, R126, RZ, 0x3c, !PT ;  /* 0x0000007e7f7f8212 */ /* 0x000fca00078e3cff */
[----:B------:R0:W2:Y:S04]  /*e130*/  @!P0 LDG.E.U8 R165, desc[UR20][R126.64] ;  /* 0x000000147ea58981 */ /* 0x0000a8000c1e1100 */
[----:B------:R-:W0:Y:S04]  /*e140*/  LDL R126, [R1+0xf4] ;  /* 0x0000f400017e7983 */ /* 0x000e280000100800 */
[----:B------:R-:W0:Y:S01]  /*e150*/  LDL R127, [R1+0xf8] ;  /* 0x0000f800017f7983 */ /* 0x000e220000100800 */
[----:B-1----:R-:W-:-:S04]  /*e160*/  LOP3.LUT R227, R227, 0x7f, RZ, 0xc0, !PT ;  /* 0x0000007fe3e37812 */ /* 0x002fc800078ec0ff */
[----:B------:R-:W-:-:S05]  /*e170*/  LOP3.LUT R227, R227, 0x10, RZ, 0x3c, !PT ;  /* 0x00000010e3e37812 */ /* 0x000fca00078e3cff */
[----:B------:R1:W-:Y:S04]  /*e180*/  STS.U8 [R227+UR9+0x4080], R164 ;  /* 0x004080a4e3007988 */ /* 0x0003e80008000009 */
[----:B------:R3:W-:Y:S01]  /*e190*/  STS.U8 [R227+UR9+0x4280], R163 ;  /* 0x004280a3e3007988 */ /* 0x0007e20008000009 */
[----:B-1----:R-:W-:Y:S02]  /*e1a0*/  PRMT R164, RZ, 0x7610, R164 ;  /* 0x00007610ffa47816 */ /* 0x002fe400000000a4 */
[----:B---3--:R-:W-:Y:S01]  /*e1b0*/  PRMT R163, RZ, 0x7610, R163 ;  /* 0x00007610ffa37816 */ /* 0x008fe200000000a3 */
[----:B------:R1:W-:Y:S04]  /*e1c0*/  STS.U8 [R227+UR9+0x4480], R162 ;  /* 0x004480a2e3007988 */ /* 0x0003e80008000009 */
[----:B------:R3:W-:Y:S01]  /*e1d0*/  STS.U8 [R227+UR9+0x4680], R161 ;  /* 0x004680a1e3007988 */ /* 0x0007e20008000009 */
[----:B-1----:R-:W-:-:S02]  /*e1e0*/  PRMT R162, RZ, 0x7610, R162 ;  /* 0x00007610ffa27816 */ /* 0x002fc400000000a2 */
[----:B---3--:R-:W-:Y:S02]  /*e1f0*/  PRMT R161, RZ, 0x7610, R161 ;  /* 0x00007610ffa17816 */ /* 0x008fe400000000a1 */
[----:B0-----:R-:W-:-:S04]  /*e200*/  @!P0 LOP3.LUT R127, R127, R126, RZ, 0x3c, !PT ;  /* 0x0000007e7f7f8212 */ /* 0x001fc800078e3cff */
[----:B------:R-:W-:-:S04]  /*e210*/  @!P0 LOP3.LUT R126, R127, R126, RZ, 0x3c, !PT ;  /* 0x0000007e7f7e8212 */ /* 0x000fc800078e3cff */
[----:B------:R-:W-:-:S05]  /*e220*/  @!P0 LOP3.LUT R127, R127, R126, RZ, 0x3c, !PT ;  /* 0x0000007e7f7f8212 */ /* 0x000fca00078e3cff */
[----:B------:R0:W3:Y:S02]  /*e230*/  @!P0 LDG.E.U8 R164, desc[UR20][R126.64] ;  /* 0x000000147ea48981 */ /* 0x0000e4000c1e1100 */
        /* <DEDUP_REMOVED lines=9> */
[----:B------:R-:W0:Y:S04]  /*e2d0*/  LDL R127, [R1] ;  /* 0x00000000017f7983 */ /* 0x000e280000100800 */
[----:B------:R1:W-:Y:S02]  /*e2e0*/  STS.U8 [R227+UR9+0x4880], R160 ;  /* 0x004880a0e3007988 */ /* 0x0003e40008000009 */
[----:B-1----:R-:W-:Y:S01]  /*e2f0*/  PRMT R160, RZ, 0x7610, R160 ;  /* 0x00007610ffa07816 */ /* 0x002fe200000000a0 */
[----:B0-----:R-:W-:-:S02]  /*e300*/  @!P0 IMAD.MOV.U32 R126, RZ, RZ, R127 ;  /* 0x000000ffff7e8224 */ /* 0x001fc400078e007f */
[----:B------:R-:W-:-:S05]  /*e310*/  @!P0 IMAD.MOV.U32 R127, RZ, RZ, R252 ;  /* 0x000000ffff7f8224 */ /* 0x000fca00078e00fc */
[----:B------:R0:W2:Y:S04]  /*e320*/  @!P0 LDG.E.U8 R160, desc[UR20][R126.64] ;  /* 0x000000147ea08981 */ /* 0x0000a8000c1e1100 */
[----:B------:R-:W0:Y:S04]  /*e330*/  LDL R126, [R1+0x3c] ;  /* 0x00003c00017e7983 */ /* 0x000e280000100800 */
[----:B------:R-:W0:Y:S04]  /*e340*/  LDL R127, [R1+0x40] ;  /* 0x00004000017f7983 */ /* 0x000e280000100800 */
[----:B------:R1:W-:Y:S02]  /*e350*/  STS.U8 [R227+UR9+0x4a80], R159 ;  /* 0x004a809fe3007988 */ /* 0x0003e40008000009 */
[----:B-1----:R-:W-:-:S02]  /*e360*/  PRMT R159, RZ, 0x7610, R159 ;  /* 0x00007610ff9f7816 */ /* 0x002fc4000000009f */
[----:B0-----:R-:W-:-:S04]  /*e370*/  @!P0 LOP3.LUT R127, R127, R126, RZ, 0x3c, !PT ;  /* 0x0000007e7f7f8212 */ /* 0x001fc800078e3cff */
[----:B------:R-:W-:-:S04]  /*e380*/  @!P0 LOP3.LUT R126, R127, R126, RZ, 0x3c, !PT ;  /* 0x0000007e7f7e8212 */ /* 0x000fc800078e3cff */
[----:B------:R-:W-:-:S05]  /*e390*/  @!P0 LOP3.LUT R127, R127, R126, RZ, 0x3c, !PT ;  /* 0x0000007e7f7f8212 */ /* 0x000fca00078e3cff */
        /* <DEDUP_REMOVED lines=19> */
[----:B------:R1:W-:Y:S04]  /*e4d0*/  STS.U8 [R227+UR9+0x5080], R156 ;  /* 0x0050809ce3007988 */ /* 0x0003e80008000009 */
[----:B------:R3:W-:Y:S01]  /*e4e0*/  STS.U8 [R227+UR9+0x5280], R155 ;  /* 0x0052809be3007988 */ /* 0x0007e20008000009 */
[----:B-1----:R-:W-:-:S02]  /*e4f0*/  PRMT R156, RZ, 0x7610, R156 ;  /* 0x00007610ff9c7816 */ /* 0x002fc4000000009c */
[----:B---3--:R-:W-:Y:S01]  /*e500*/  PRMT R155, RZ, 0x7610, R155 ;  /* 0x00007610ff9b7816 */ /* 0x008fe2000000009b */
[----:B------:R1:W-:Y:S04]  /*e510*/  STS.U8 [R227+UR9+0x5480], R154 ;  /* 0x0054809ae3007988 */ /* 0x0003e80008000009 */
[----:B------:R3:W-:Y:S01]  /*e520*/  STS.U8 [R227+UR9+0x5680], R153 ;  /* 0x00568099e3007988 */ /* 0x0007e20008000009 */
[----:B-1----:R-:W-:Y:S02]  /*e530*/  PRMT R154, RZ, 0x7610, R154 ;  /* 0x00007610ff9a7816 */ /* 0x002fe4000000009a */
        /* <DEDUP_REMOVED lines=42> */
[----:B------:R-:W2:Y:S01]  /*e7e0*/  LDL.LU R227, [R1+0x148] ;  /* 0x0001480001e37983 */ /* 0x000ea20000300800 */
[----:B0-----:R-:W-:-:S04]  /*e7f0*/  @!P0 LOP3.LUT R127, R127, R126, RZ, 0x3c, !PT ;  /* 0x0000007e7f7f8212 */ /* 0x001fc800078e3cff */
[----:B------:R-:W-:-:S04]  /*e800*/  @!P0 LOP3.LUT R126, R127, R126, RZ, 0x3c, !PT ;  /* 0x0000007e7f7e8212 */ /* 0x000fc800078e3cff */
[----:B------:R-:W-:-:S05]  /*e810*/  @!P0 LOP3.LUT R127, R127, R126, RZ, 0x3c, !PT ;  /* 0x0000007e7f7f8212 */ /* 0x000fca00078e3cff */
[----:B------:R0:W2:Y:S04]  /*e820*/  @!P0 LDG.E.U8 R149, desc[UR20][R126.64] ;  /* 0x000000147e958981 */ /* 0x0000a8000c1e1100 */
[----:B------:R-:W0:Y:S04]  /*e830*/  LDL R126, [R1+0x104] ;  /* 0x00010400017e7983 */ /* 0x000e280000100800 */
[----:B------:R-:W0:Y:S01]  /*e840*/  LDL R127, [R1+0x108] ;  /* 0x00010800017f7983 */ /* 0x000e220000100800 */
[----:B------:R-:W-:-:S04]  /*e850*/  LOP3.LUT R245, R245, 0x7f, RZ, 0xc0, !PT ;  /* 0x0000007ff5f57812 */ /* 0x000fc800078ec0ff */
        /* <DEDUP_REMOVED lines=106> */
[----:B------:R-:W-:-:S05]  /*ef00*/  LOP3.LUT R0, R0, 0x30, RZ, 0x3c, !PT ;  /* 0x0000003000007812 */ /* 0x000fca00078e3cff */
[----:B------:R1:W-:Y:S01]  /*ef10*/  STS.U8 [R0+UR9+0x4180], R244 ;  /* 0x004180f400007988 */ /* 0x0003e20008000009 */
[----:B0-----:R-:W-:-:S04]  /*ef20*/  @!P0 LOP3.LUT R127, R127, R126, RZ, 0x3c, !PT ;  /* 0x0000007e7f7f8212 */ /* 0x001fc800078e3cff */
[----:B------:R-:W-:-:S04]  /*ef30*/  @!P0 LOP3.LUT R126, R127, R126, RZ, 0x3c, !PT ;  /* 0x0000007e7f7e8212 */ /* 0x000fc800078e3cff */
[----:B------:R-:W-:-:S05]  /*ef40*/  @!P0 LOP3.LUT R127, R127, R126, RZ, 0x3c, !PT ;  /* 0x0000007e7f7f8212 */ /* 0x000fca00078e3cff */
[----:B------:R0:W2:Y:S04]  /*ef50*/  @!P0 LDG.E.U8 R133, desc[UR20][R126.64] ;  /* 0x000000147e858981 */ /* 0x0000a8000c1e1100 */
[----:B------:R-:W0:Y:S04]  /*ef60*/  LDL R126, [R1+0x114] ;  /* 0x00011400017e7983 */ /* 0x000e280000100800 */
[----:B------:R-:W0:Y:S04]  /*ef70*/  LDL R127, [R1+0x118] ;  /* 0x00011800017f7983 */ /* 0x000e280000100800 */
[----:B-1----:R-:W2:Y:S01]  /*ef80*/  LDL.LU R244, [R1+0x140] ;  /* 0x0001400001f47983 */ /* 0x002ea20000300800 */
[----:B------:R-:W-:-:S03]  /*ef90*/  PRMT R167, RZ, 0x7610, R167 ;  /* 0x00007610ffa77816 */ /* 0x000fc600000000a7 */
[----:B------:R1:W-:Y:S04]  /*efa0*/  STS.U8 [R0+UR9+0x4380], R238 ;  /* 0x004380ee00007988 */ /* 0x0003e80008000009 */
[----:B------:R3:W-:Y:S01]  /*efb0*/  STS.U8 [R0+UR9+0x4580], R192 ;  /* 0x004580c000007988 */ /* 0x0007e20008000009 */
[----:B-1----:R-:W-:Y:S02]  /*efc0*/  PRMT R238, RZ, 0x7610, R238 ;  /* 0x00007610ffee7816 */ /* 0x002fe400000000ee */
[----:B---3--:R-:W-:Y:S01]  /*efd0*/  PRMT R192, RZ, 0x7610, R192 ;  /* 0x00007610ffc07816 */ /* 0x008fe200000000c0 */
[----:B------:R1:W-:Y:S02]  /*efe0*/  STS.U8 [R0+UR9+0x4780], R187 ;  /* 0x004780bb00007988 */ /* 0x0003e40008000009 */
[----:B-1----:R-:W-:-:S02]  /*eff0*/  PRMT R187, RZ, 0x7610, R187 ;  /* 0x00007610ffbb7816 */ /* 0x002fc400000000bb */
[----:B0-----:R-:W-:-:S04]  /*f000*/  @!P0 LOP3.LUT R127, R127, R126, RZ, 0x3c, !PT ;  /* 0x0000007e7f7f8212 */ /* 0x001fc800078e3cff */
[----:B------:R-:W-:-:S04]  /*f010*/  @!P0 LOP3.LUT R126, R127, R126, RZ, 0x3c, !PT ;  /* 0x0000007e7f7e8212 */ /* 0x000fc800078e3cff */
[----:B------:R-:W-:-:S05]  /*f020*/  @!P0 LOP3.LUT R127, R127, R126, RZ, 0x3c, !PT ;  /* 0x0000007e7f7f8212 */ /* 0x000fca00078e3cff */
[----:B------:R0:W3:Y:S02]  /*f030*/  @!P0 LDG.E.U8 R167, desc[UR20][R126.64] ;  /* 0x000000147ea78981 */ /* 0x0000e4000c1e1100 */
[----:B0-----:R-:W-:Y:S02]  /*f040*/  @!P0 IMAD.MOV.U32 R126, RZ, RZ, R212 ;  /* 0x000000ffff7e8224 */ /* 0x001fe400078e00d4 */
[----:B------:R-:W-:-:S05]  /*f050*/  @!P0 IMAD.MOV.U32 R127, RZ, RZ, R211 ;  /* 0x000000ffff7f8224 */ /* 0x000fca00078e00d3 */
[----:B------:R0:W3:Y:S02]  /*f060*/  @!P0 LDG.E.U8 R238, desc[UR20][R126.64] ;  /* 0x000000147eee8981 */ /* 0x0000e4000c1e1100 */
[----:B0-----:R-:W-:Y:S02]  /*f070*/  @!P0 IMAD.MOV.U32 R126, RZ, RZ, R228 ;  /* 0x000000ffff7e8224 */ /* 0x001fe400078e00e4 */
[----:B--2---:R-:W-:-:S05]  /*f080*/  @!P0 IMAD.MOV.U32 R127, RZ, RZ, R227 ;  /* 0x000000ffff7f8224 */ /* 0x004fca00078e00e3 */
        /* <DEDUP_REMOVED lines=40> */
[----:B------:R-:W5:Y:S01]  /*f310*/  LDL.LU R0, [R1+0x13c] ;  /* 0x00013c0001007983 */ /* 0x000f620000300800 */
[----:B0-----:R-:W-:-:S04]  /*f320*/  @!P0 LOP3.LUT R127, R127, R126, RZ, 0x3c, !PT ;  /* 0x0000007e7f7f8212 */ /* 0x001fc800078e3cff */
[----:B------:R-:W-:-:S04]  /*f330*/  @!P0 LOP3.LUT R126, R127, R126, RZ, 0x3c, !PT ;  /* 0x0000007e7f7e8212 */ /* 0x000fc800078e3cff */
[----:B------:R-:W-:-:S05]  /*f340*/  @!P0 LOP3.LUT R127, R127, R126, RZ, 0x3c, !PT ;  /* 0x0000007e7f7f8212 */ /* 0x000fca00078e3cff */
[----:B------:R0:W2:Y:S02]  /*f350*/  @!P0 LDG.E.U8 R115, desc[UR20][R126.64] ;  /* 0x000000147e738981 */ /* 0x0000a4000c1e1100 */
[----:B0-----:R-:W0:Y:S02]  /*f360*/  S2R R127, SR_TID.X ;  /* 0x00000000007f7919 */ /* 0x001e240000002100 */
[C---:B0-----:R-:W-:Y:S02]  /*f370*/  LOP3.LUT R126, R127.reuse, 0x7f, RZ, 0xc0, !PT ;  /* 0x0000007f7f7e7812 */ /* 0x041fe400078ec0ff */
[----:B------:R-:W-:Y:S02]  /*f380*/  LOP3.LUT R127, R127, 0x7f, RZ, 0xc0, !PT ;  /* 0x0000007f7f7f7812 */ /* 0x000fe400078ec0ff */
[----:B------:R-:W-:-:S05]  /*f390*/  LOP3.LUT R126, R126, 0x30, RZ, 0x3c, !PT ;  /* 0x000000307e7e7812 */ /* 0x000fca00078e3cff */
[----:B------:R0:W-:Y:S02]  /*f3a0*/  STS.U8 [R126+UR9+0x5380], R101 ;  /* 0x005380657e007988 */ /* 0x0001e40008000009 */
[----:B0-----:R-:W-:Y:S01]  /*f3b0*/  LOP3.LUT R101, R127, 0x30, RZ, 0x3c, !PT ;  /* 0x000000307f657812 */ /* 0x001fe200078e3cff */
[----:B------:R-:W0:Y:S04]  /*f3c0*/  S2R R126, SR_TID.X ;  /* 0x00000000007e7919 */ /* 0x000e280000002100 */
[----:B------:R1:W-:Y:S02]  /*f3d0*/  STS.U8 [R101+UR9+0x5580], R114 ;  /* 0x0055807265007988 */ /* 0x0003e40008000009 */
[----:B-1----:R-:W1:Y:S02]  /*f3e0*/  S2R R114, SR_TID.X ;  /* 0x0000000000727919 */ /* 0x002e640000002100 */
[----:B------:R0:W-:Y:S04]  /*f3f0*/  STS.U8 [R101+UR9+0x5780], R113 ;  /* 0x0057807165007988 */ /* 0x0001e80008000009 */
[----:B------:R0:W-:Y:S04]  /*f400*/  STS.U8 [R101+UR9+0x5980], R112 ;  /* 0x0059807065007988 */ /* 0x0001e80008000009 */
[----:B------:R-:W-:Y:S01]  /*f410*/  STS.U8 [R101+UR9+0x5b80], R111 ;  /* 0x005b806f65007988 */ /* 0x000fe20008000009 */
[----:B0-----:R-:W-:-:S03]  /*f420*/  LOP3.LUT R127, R126, 0x7f, RZ, 0xc0, !PT ;  /* 0x0000007f7e7f7812 */ /* 0x001fc600078ec0ff */
[----:B------:R-:W-:Y:S04]  /*f430*/  STS.U8 [R101+UR9+0x5d80], R110 ;  /* 0x005d806e65007988 */ /* 0x000fe80008000009 */
[----:B------:R-:W-:Y:S04]  /*f440*/  STS.U8 [R101+UR9+0x5f80], R109 ;  /* 0x005f806d65007988 */ /* 0x000fe80008000009 */
[----:B------:R-:W-:Y:S01]  /*f450*/  STS.U8 [R127+UR9+0x6000], R108 ;  /* 0x0060006c7f007988 */ /* 0x000fe20008000009 */
[----:B-1----:R-:W-:-:S03]  /*f460*/  LOP3.LUT R114, R114, 0x7f, RZ, 0xc0, !PT ;  /* 0x0000007f72727812 */ /* 0x002fc600078ec0ff */
[----:B------:R-:W-:Y:S01]  /*f470*/  STS.U8 [R127+UR9+0x6400], R107 ;  /* 0x0064006b7f007988 */ /* 0x000fe20008000009 */
[----:B------:R-:W-:-:S03]  /*f480*/  LOP3.LUT R113, R114, 0x10, RZ, 0x3c, !PT ;  /* 0x0000001072717812 */ /* 0x000fc600078e3cff */
[----:B------:R-:W-:Y:S04]  /*f490*/  STS.U8 [R127+UR9+0x6800], R106 ;  /* 0x0068006a7f007988 */ /* 0x000fe80008000009 */
[----:B------:R-:W-:Y:S04]  /*f4a0*/  STS.U8 [R127+UR9+0x6c00], R105 ;  /* 0x006c00697f007988 */ /* 0x000fe80008000009 */
[----:B------:R-:W-:Y:S04]  /*f4b0*/  STS.U8 [R127+UR9+0x7000], R104 ;  /* 0x007000687f007988 */ /* 0x000fe80008000009 */
[----:B------:R-:W-:Y:S04]  /*f4c0*/  STS.U8 [R127+UR9+0x7400], R103 ;  /* 0x007400677f007988 */ /* 0x000fe80008000009 */
[----:B----4-:R-:W-:Y:S04]  /*f4d0*/  STS.U8 [R127+UR9+0x7800], R102 ;  /* 0x007800667f007988 */ /* 0x010fe80008000009 */
[----:B------:R-:W-:Y:S01]  /*f4e0*/  STS.U8 [R127+UR9+0x7c00], R116 ;  /* 0x007c00747f007988 */ /* 0x000fe20008000009 */
[----:B------:R-:W-:-:S03]  /*f4f0*/  LOP3.LUT R114, R114, 0x20, RZ, 0x3c, !PT ;  /* 0x0000002072727812 */ /* 0x000fc600078e3cff */
        /* <DEDUP_REMOVED lines=11> */
[----:B------:R-:W-:Y:S01]  /*f5b0*/  STS.U8 [R114+UR9+0x6d00], R131 ;  /* 0x006d008372007988 */ /* 0x000fe20008000009 */
[----:B------:R-:W-:-:S03]  /*f5c0*/  LOP3.LUT R126, R126, 0x7f, RZ, 0xc0, !PT ;  /* 0x0000007f7e7e7812 */ /* 0x000fc600078ec0ff */
        /* <DEDUP_REMOVED lines=15> */
[----:B0-----:R-:W-:-:S03]  /*f6c0*/  LOP3.LUT R101, R126, 0x50, RZ, 0x3c, !PT ;  /* 0x000000507e657812 */ /* 0x001fc600078e3cff */
        /* <DEDUP_REMOVED lines=15> */
[----:B------:R1:W-:Y:S04]  /*f7c0*/  STS.U8 [R102+UR9+0x6300], R139 ;  /* 0x0063008b66007988 */ /* 0x0003e80008000009 */
[----:B------:R1:W-:Y:S01]  /*f7d0*/  STS.U8 [R102+UR9+0x6700], R138 ;  /* 0x0067008a66007988 */ /* 0x0003e20008000009 */
[----:B0-----:R-:W-:-:S03]  /*f7e0*/  LOP3.LUT R101, R127, 0x70, RZ, 0x3c, !PT ;  /* 0x000000707f657812 */ /* 0x001fc600078e3cff */
[----:B------:R1:W-:Y:S04]  /*f7f0*/  STS.U8 [R102+UR9+0x6b00], R137 ;  /* 0x006b008966007988 */ /* 0x0003e80008000009 */
[----:B------:R1:W-:Y:S04]  /*f800*/  STS.U8 [R102+UR9+0x6f00], R136 ;  /* 0x006f008866007988 */ /* 0x0003e80008000009 */
[----:B------:R1:W-:Y:S04]  /*f810*/  STS.U8 [R102+UR9+0x7300], R135 ;  /* 0x0073008766007988 */ /* 0x0003e80008000009 */
[----:B------:R1:W-:Y:S04]  /*f820*/  STS.U8 [R102+UR9+0x7700], R134 ;  /* 0x0077008666007988 */ /* 0x0003e80008000009 */
[----:B------:R1:W-:Y:S04]  /*f830*/  STS.U8 [R102+UR9+0x7b00], R133 ;  /* 0x007b008566007988 */ /* 0x0003e80008000009 */
[----:B---3--:R1:W-:Y:S04]  /*f840*/  STS.U8 [R102+UR9+0x7f00], R167 ;  /* 0x007f00a766007988 */ /* 0x0083e80008000009 */
[----:B------:R1:W-:Y:S04]  /*f850*/  STS.U8 [R101+UR9+0x6380], R238 ;  /* 0x006380ee65007988 */ /* 0x0003e80008000009 */
[----:B--2---:R1:W-:Y:S04]  /*f860*/  STS.U8 [R101+UR9+0x6780], R192 ;  /* 0x006780c065007988 */ /* 0x0043e80008000009 */
[----:B------:R1:W-:Y:S04]  /*f870*/  STS.U8 [R101+UR9+0x6b80], R187 ;  /* 0x006b80bb65007988 */ /* 0x0003e80008000009 */
[----:B------:R1:W-:Y:S04]  /*f880*/  STS.U8 [R101+UR9+0x6f80], R186 ;  /* 0x006f80ba65007988 */ /* 0x0003e80008000009 */
[----:B------:R1:W-:Y:S04]  /*f890*/  STS.U8 [R101+UR9+0x7380], R181 ;  /* 0x007380b565007988 */ /* 0x0003e80008000009 */
[----:B------:R1:W-:Y:S04]  /*f8a0*/  STS.U8 [R101+UR9+0x7780], R175 ;  /* 0x007780af65007988 */ /* 0x0003e80008000009 */
[----:B------:R1:W-:Y:S04]  /*f8b0*/  STS.U8 [R101+UR9+0x7b80], R117 ;  /* 0x007b807565007988 */ /* 0x0003e80008000009 */
[----:B------:R1:W-:Y:S01]  /*f8c0*/  STS.U8 [R101+UR9+0x7f80], R115 ;  /* 0x007f807365007988 */ /* 0x0003e20008000009 */
[----:B------:R0:W-:Y:S06]  /*f8d0*/  MEMBAR.ALL.CTA ;  /* 0x0000000000007992 */ /* 0x0001ec0000008000 */
[----:B0-----:R-:W0:Y:S01]  /*f8e0*/  FENCE.VIEW.ASYNC.S ;  /* 0x00000000000073c6 */ /* 0x001e220000000000 */
[----:B------:R-:W-:Y:S01]  /*f8f0*/  ULEA UR6, UR23, UR9, 0x3 ;  /* 0x0000000917067291 */ /* 0x000fe2000f8e18ff */
[----:B------:R-:W-:-:S03]  /*f900*/  UMOV UR4, UR5 ;  /* 0x0000000500047c82 */ /* 0x000fc60008000000 */
[----:B------:R-:W-:Y:S01]  /*f910*/  UIADD3 UR6, UPT, UPT, UR6, 0x8000, URZ ;  /* 0x0000800006067890 */ /* 0x000fe2000fffe0ff */
[----:B0-----:R-:W-:Y:S06]  /*f920*/  BAR.SYNC.DEFER_BLOCKING 0x0 ;  /* 0x0000000000007b1d */ /* 0x001fec0000010000 */
[----:B-1----:R-:W-:Y:S05]  /*f930*/  BRA.U UP1, `(.L_x_9) ;  /* 0x0000000101487547 */ /* 0x002fea000b800000 */
[----:B------:R-:W-:Y:S01]  /*f940*/  UMOV UR13, 0x80004020 ;  /* 0x80004020000d7882 */ /* 0x000fe20000000000 */
[----:B------:R-:W-:Y:S01]  /*f950*/  UMOV UR15, 0x40004040 ;  /* 0x40004040000f7882 */ /* 0x000fe20000000000 */
[----:B------:R-:W-:Y:S01]  /*f960*/  UMOV UR16, 0x0 ;  /* 0x0000000000107882 */ /* 0x000fe20000000000 */
[----:B------:R-:W-:Y:S01]  /*f970*/  UMOV UR17, 0x4108010 ;  /* 0x0410801000117882 */ /* 0x000fe20000000000 */
[----:B------:R-:W-:Y:S01]  /*f980*/  UMOV UR40, 0x0 ;  /* 0x0000000000287882 */ /* 0x000fe20000000000 */
[----:B------:R-:W-:Y:S01]  /*f990*/  UMOV UR41, 0x4108010 ;  /* 0x0410801000297882 */ /* 0x000fe20000000000 */
[----:B------:R-:W-:Y:S01]  /*f9a0*/  UMOV UR42, 0x0 ;  /* 0x00000000002a7882 */ /* 0x000fe20000000000 */
[----:B------:R-:W-:Y:S01]  /*f9b0*/  UMOV UR43, 0x4108010 ;  /* 0x04108010002b7882 */ /* 0x000fe20000000000 */
[----:B------:R-:W-:Y:S01]  /*f9c0*/  UMOV UR7, URZ ;  /* 0x000000ff00077c82 */ /* 0x000fe20008000000 */
[----:B------:R0:W-:Y:S01]  /*f9d0*/  UTCQMMA gdesc[UR12], gdesc[UR14], tmem[UR8], tmem[UR16], idesc[UR17], UPT ;  /* 0x00ff100e0c0075ea */ /* 0x0001e2000b800308 */
        /* <DEDUP_REMOVED lines=8> */
.L_x_9:
[----:B------:R-:W-:Y:S01]  /*fa60*/  UIADD3 UR23, UPT, UPT, UR23, 0x1, URZ ;  /* 0x0000000117177890 */ /* 0x000fe2000fffe0ff */
[----:B------:R-:W-:Y:S01]  /*fa70*/  IMAD.U32 R101, RZ, RZ, UR4 ;  /* 0x00000004ff657e24 */ /* 0x000fe2000f8e00ff */
[----:B------:R-:W-:Y:S02]  /*fa80*/  UIADD3 UR19, UPT, UPT, UR19, -0x1, URZ ;  /* 0xffffffff13137890 */ /* 0x000fe4000fffe0ff */
[----:B------:R-:W-:Y:S02]  /*fa90*/  UISETP.GT.AND UP2, UPT, UR23, 0x1, UPT ;  /* 0x000000011700788c */ /* 0x000fe4000bf44270 */
[----:B------:R-:W-:Y:S02]  /*faa0*/  UIADD3 UR22, UPT, UPT, UR22, -0x80, URZ ;  /* 0xffffff8016167890 */ /* 0x000fe4000fffe0ff */
[----:B0-----:R-:W-:Y:S02]  /*fab0*/  USEL UR5, URZ, 0x1, !UP2 ;  /* 0x00000001ff057887 */ /* 0x001fe4000d000000 */
[----:B------:R-:W-:-:S02]  /*fac0*/  USEL UR23, UR23, URZ, !UP2 ;  /* 0x000000ff17177287 */ /* 0x000fc4000d000000 */
[----:B------:R-:W-:Y:S02]  /*fad0*/  UISETP.NE.U32.AND UP2, UPT, UR19, URZ, UPT ;  /* 0x000000ff1300728c */ /* 0x000fe4000bf45070 */
[----:B------:R-:W-:-:S07]  /*fae0*/  ULOP3.LUT UR5, UR4, UR5, URZ, 0x3c, !UPT ;  /* 0x0000000504057292 */ /* 0x000fce000f8e3cff */
[----:B------:R-:W-:Y:S05]  /*faf0*/  BRA.U UP2, `(.L_x_10) ;  /* 0xffffffa102f07547 */ /* 0x000fea000b83ffff */
.L_x_7:
[----:B------:R-:W-:-:S09]  /*fb00*/  UISETP.GE.AND UP1, UPT, UR24, 0x80, UPT ;  /* 0x000000801800788c */ /* 0x000fd2000bf26270 */
[----:B------:R-:W-:Y:S05]  /*fb10*/  BRA.U !UP1, `(.L_x_11) ;  /* 0x0000000109107547 */ /* 0x000fea000b800000 */
[----:B------:R-:W-:-:S06]  /*fb20*/  USHF.L.U32 UR4, UR4, 0x1f, URZ ;  /* 0x0000001f04047899 */ /* 0x000fcc00080006ff */
[----:B-----5:R-:W-:-:S04]  /*fb30*/  IMAD.U32 R2, RZ, RZ, UR4 ;  /* 0x00000004ff027e24 */ /* 0x020fc8000f8e00ff */
[----:B------:R-:W1:Y:S02]  /*fb40*/  SYNCS.PHASECHK.TRANS64.TRYWAIT P0, [UR6], R2 ;  /* 0x00000002ff0075a7 */ /* 0x000e640008001106 */
[----:B-1----:R-:W-:Y:S05]  /*fb50*/  @!P0 BRA `(.L_x_12) ;  /* 0x0000001800388947 */ /* 0x002fea0003800000 */
.L_x_11:
[----:B------:R-:W2:Y:S01]  /*fb60*/  LDL.LU R39, [R1+0x138] ;  /* 0x0001380001277983 */ /* 0x000ea20000300800 */
[----:B------:R-:W2:Y:S01]  /*fb70*/  LDCU UR4, c[0x0][0x3b4] ;  /* 0x00007680ff0477ac */ /* 0x000ea20008000800 */
[----:B------:R-:W-:Y:S06]  /*fb80*/  BAR.SYNC.DEFER_BLOCKING 0x0 ;  /* 0x0000000000007b1d */ /* 0x000fec0000010000 */
[----:B------:R-:W1:Y:S01]  /*fb90*/  LDCU.128 UR12, c[0x0][0x390] ;  /* 0x00007200ff0c77ac */ /* 0x000e620008000c00 */
[----:B------:R-:W3:Y:S01]  /*fba0*/  S2R R41, SR_TID.X ;  /* 0x0000000000297919 */ /* 0x000ee20000002100 */
[----:B------:R-:W4:Y:S01]  /*fbb0*/  LDCU UR5, c[0x0][0x3b8] ;  /* 0x00007700ff0577ac */ /* 0x000f220008000800 */
[----:B------:R-:W0:Y:S01]  /*fbc0*/  S2R R40, SR_TID.X ;  /* 0x0000000000287919 */ /* 0x000e220000002100 */
[----:B------:R-:W0:Y:S01]  /*fbd0*/  S2R R42, SR_TID.X ;  /* 0x00000000002a7919 */ /* 0x000e220000002100 */
[----:B------:R-:W1:Y:S02]  /*fbe0*/  @!P1 SYNCS.CCTL.IV [UR9+0x8000] ;  /* 0x00800000ff0099b1 */ /* 0x000e640008000009 */
[----:B-1----:R-:W-:Y:S06]  /*fbf0*/  BAR.SYNC.DEFER_BLOCKING 0x0 ;  /* 0x0000000000007b1d */ /* 0x002fec0000010000 */
[----:B-----5:R-:W-:Y:S01]  /*fc00*/  LDTM.16dp32bit_t0_t15.x32 R4, tmem[UR10] ;  /* 0x0000000a000479ee */ /* 0x020fe20008a80000 */
[----:B------:R-:W1:Y:S01]  /*fc10*/  LDTM.16dp32bit_t16_t31.x32 R4, tmem[UR10+0x20] ;  /* 0x0000200a000479ee */ /* 0x000e620008aa0000 */
[----:B---3--:R-:W-:-:S02]  /*fc20*/  IMAD.SHL.U32 R2, R41, 0x10, RZ ;  /* 0x0000001029027824 */ /* 0x008fc400078e00ff */
[C---:B------:R-:W-:Y:S02]  /*fc30*/  IMAD.SHL.U32 R36, R41.reuse, 0x80, RZ ;  /* 0x0000008029247824 */ /* 0x040fe400078e00ff */
[----:B------:R-:W-:Y:S01]  /*fc40*/  IMAD.SHL.U32 R3, R41, 0x8, RZ ;  /* 0x0000000829037824 */ /* 0x000fe200078e00ff */
[----:B------:R-:W-:Y:S02]  /*fc50*/  LOP3.LUT R2, R2, 0xf0, RZ, 0xc0, !PT ;  /* 0x000000f002027812 */ /* 0x000fe400078ec0ff */
[----:B------:R-:W-:Y:S02]  /*fc60*/  LOP3.LUT R37, R36, 0x800, RZ, 0xc0, !PT ;  /* 0x0000080024257812 */ /* 0x000fe400078ec0ff */
[----:B------:R-:W-:Y:S01]  /*fc70*/  LOP3.LUT R3, R3, 0x300, RZ, 0xc0, !PT ;  /* 0x0000030003037812 */ /* 0x000fe200078ec0ff */
[----:B------:R-:W3:Y:S01]  /*fc80*/  @!P1 SYNCS.CCTL.IV [UR9+0x8008] ;  /* 0x00800800ff0099b1 */ /* 0x000ee20008000009 */
[----:B------:R-:W-:Y:S01]  /*fc90*/  IADD3 R2, PT, PT, R2, UR9, R37 ;  /* 0x0000000902027c10 */ /* 0x000fe2000fffe025 */
[----:B------:R-:W-:Y:S01]  /*fca0*/  NOP ;  /* 0x0000000000007918 */ /* 0x000fe20000000000 */
[----:B0-----:R-:W-:-:S02]  /*fcb0*/  LEA.HI R44, R40, 0x3e, RZ, 0x1a ;  /* 0x0000003e282c7811 */ /* 0x001fc400078fd0ff */
[----:B------:R-:W-:Y:S01]  /*fcc0*/  LEA.HI R40, R42, 0x1e, RZ, 0x1a ;  /* 0x0000001e2a287811 */ /* 0x000fe200078fd0ff */
[----:B------:R-:W-:Y:S01]  /*fcd0*/  IMAD.IADD R36, R3, 0x1, R2 ;  /* 0x0000000103247824 */ /* 0x000fe200078e0202 */
[----:B-1----:R-:W-:Y:S02]  /*fce0*/  F2FP.SATFINITE.E4M3.F32.PACK_AB_MERGE_C R4, R5, R4, RZ ;  /* 0x000000040504723e */ /* 0x002fe400048070ff */
[----:B------:R-:W-:Y:S02]  /*fcf0*/  F2FP.SATFINITE.E4M3.F32.PACK_AB_MERGE_C R6, R7, R6, RZ ;  /* 0x000000060706723e */ /* 0x000fe400048070ff */
[----:B------:R-:W-:Y:S02]  /*fd00*/  F2FP.SATFINITE.E4M3.F32.PACK_AB_MERGE_C R8, R9, R8, RZ ;  /* 0x000000080908723e */ /* 0x000fe400048070ff */
[----:B------:R-:W-:Y:S02]  /*fd10*/  F2FP.SATFINITE.E4M3.F32.PACK_AB_MERGE_C R12, R13, R12, RZ ;  /* 0x0000000c0d0c723e */ /* 0x000fe400048070ff */
[----:B------:R-:W-:-:S02]  /*fd20*/  F2FP.SATFINITE.E4M3.F32.PACK_AB_MERGE_C R14, R15, R14, RZ ;  /* 0x0000000e0f0e723e */ /* 0x000fc400048070ff */
[----:B------:R-:W-:Y:S02]  /*fd30*/  F2FP.SATFINITE.E4M3.F32.PACK_AB_MERGE_C R16, R17, R16, RZ ;  /* 0x000000101110723e */ /* 0x000fe400048070ff */
[----:B------:R-:W-:Y:S02]  /*fd40*/  F2FP.SATFINITE.E4M3.F32.PACK_AB_MERGE_C R20, R21, R20, RZ ;  /* 0x000000141514723e */ /* 0x000fe400048070ff */
[----:B------:R-:W-:Y:S02]  /*fd50*/  F2FP.SATFINITE.E4M3.F32.PACK_AB_MERGE_C R22, R23, R22, RZ ;  /* 0x000000161716723e */ /* 0x000fe400048070ff */
[----:B------:R-:W-:Y:S02]  /*fd60*/  F2FP.SATFINITE.E4M3.F32.PACK_AB_MERGE_C R24, R25, R24, RZ ;  /* 0x000000181918723e */ /* 0x000fe400048070ff */
[----:B------:R-:W-:Y:S02]  /*fd70*/  F2FP.SATFINITE.E4M3.F32.PACK_AB_MERGE_C R18, R19, R18, RZ ;  /* 0x000000121312723e */ /* 0x000fe400048070ff */
[----:B------:R-:W-:-:S02]  /*fd80*/  F2FP.SATFINITE.E4M3.F32.PACK_AB_MERGE_C R26, R27, R26, RZ ;  /* 0x0000001a1b1a723e */ /* 0x000fc400048070ff */
[----:B------:R-:W-:Y:S02]  /*fd90*/  LOP3.LUT R17, R4, 0xffff, RZ, 0xc0, !PT ;  /* 0x0000ffff04117812 */ /* 0x000fe400078ec0ff */
[----:B------:R-:W-:Y:S02]  /*fda0*/  LOP3.LUT R38, R6, 0xffff, RZ, 0xc0, !PT ;  /* 0x0000ffff06267812 */ /* 0x000fe400078ec0ff */
[----:B------:R-:W-:Y:S02]  /*fdb0*/  LOP3.LUT R19, R8, 0xffff, RZ, 0xc0, !PT ;  /* 0x0000ffff08137812 */ /* 0x000fe400078ec0ff */
[----:B------:R-:W-:Y:S02]  /*fdc0*/  LOP3.LUT R12, R12, 0xffff, RZ, 0xc0, !PT ;  /* 0x0000ffff0c0c7812 */ /* 0x000fe400078ec0ff */
[----:B------:R-:W-:Y:S02]  /*fdd0*/  LOP3.LUT R21, R14, 0xffff, RZ, 0xc0, !PT ;  /* 0x0000ffff0e157812 */ /* 0x000fe400078ec0ff */
[----:B------:R-:W-:-:S02]  /*fde0*/  LOP3.LUT R23, R16, 0xffff, RZ, 0xc0, !PT ;  /* 0x0000ffff10177812 */ /* 0x000fc400078ec0ff */
[----:B------:R-:W-:Y:S02]  /*fdf0*/  LOP3.LUT R20, R20, 0xffff, RZ, 0xc0, !PT ;  /* 0x0000ffff14147812 */ /* 0x000fe400078ec0ff */
[----:B------:R-:W-:Y:S02]  /*fe00*/  LOP3.LUT R25, R22, 0xffff, RZ, 0xc0, !PT ;  /* 0x0000ffff16197812 */ /* 0x000fe400078ec0ff */
[----:B------:R-:W-:Y:S02]  /*fe10*/  LOP3.LUT R27, R24, 0xffff, RZ, 0xc0, !PT ;  /* 0x0000ffff181b7812 */ /* 0x000fe400078ec0ff */
[----:B------:R-:W-:Y:S02]  /*fe20*/  F2FP.SATFINITE.E4M3.F32.PACK_AB_MERGE_C R28, R29, R28, RZ ;  /* 0x0000001c1d1c723e */ /* 0x000fe400048070ff */
[----:B------:R-:W-:Y:S02]  /*fe30*/  F2FP.SATFINITE.E4M3.F32.PACK_AB_MERGE_C R30, R31, R30, RZ ;  /* 0x0000001e1f1e723e */ /* 0x000fe400048070ff */
[----:B------:R-:W-:-:S02]  /*fe40*/  F2FP.SATFINITE.E4M3.F32.PACK_AB_MERGE_C R32, R33, R32, RZ ;  /* 0x000000202120723e */ /* 0x000fc400048070ff */
[--C-:B------:R-:W-:Y:S02]  /*fe50*/  PRMT R2, R19, 0x3340, R0.reuse ;  /* 0x0000334013027816 */ /* 0x100fe40000000000 */
[--C-:B------:R-:W-:Y:S02]  /*fe60*/  PRMT R4, R23, 0x3340, R0.reuse ;  /* 0x0000334017047816 */ /* 0x100fe40000000000 */
[----:B------:R-:W-:Y:S02]  /*fe70*/  PRMT R6, R27, 0x3340, R0 ;  /* 0x000033401b067816 */ /* 0x000fe40000000000 */
[----:B------:R-:W-:Y:S02]  /*fe80*/  PRMT R3, R17, 0x3340, R38 ;  /* 0x0000334011037816 */ /* 0x000fe40000000026 */
[----:B------:R-:W-:Y:S02]  /*fe90*/  PRMT R5, R12, 0x3340, R21 ;  /* 0x000033400c057816 */ /* 0x000fe40000000015 */
[----:B------:R-:W-:-:S02]  /*fea0*/  PRMT R7, R20, 0x3340, R25 ;  /* 0x0000334014077816 */ /* 0x000fc40000000019 */
[----:B------:R-:W-:Y:S02]  /*feb0*/  F2FP.SATFINITE.E4M3.F32.PACK_AB_MERGE_C R10, R11, R10, RZ ;  /* 0x0000000a0b0a723e */ /* 0x000fe400048070ff */
[----:B------:R-:W-:Y:S02]  /*fec0*/  LOP3.LUT R28, R28, 0xffff, RZ, 0xc0, !PT ;  /* 0x0000ffff1c1c7812 */ /* 0x000fe400078ec0ff */
[----:B------:R-:W-:Y:S02]  /*fed0*/  LOP3.LUT R29, R30, 0xffff, RZ, 0xc0, !PT ;  /* 0x0000ffff1e1d7812 */ /* 0x000fe400078ec0ff */
[----:B------:R-:W-:Y:S02]  /*fee0*/  LOP3.LUT R31, R32, 0xffff, RZ, 0xc0, !PT ;  /* 0x0000ffff201f7812 */ /* 0x000fe400078ec0ff */
[----:B------:R-:W-:Y:S02]  /*fef0*/  PRMT R9, R3, 0x5410, R2 ;  /* 0x0000541003097816 */ /* 0x000fe40000000002 */
[----:B------:R-:W-:-:S02]  /*ff00*/  PRMT R11, R5, 0x5410, R4 ;  /* 0x00005410050b7816 */ /* 0x000fc40000000004 */
[----:B------:R-:W-:Y:S02]  /*ff10*/  PRMT R13, R7, 0x5410, R6 ;  /* 0x00005410070d7816 */ /* 0x000fe40000000006 */
[----:B------:R-:W-:Y:S02]  /*ff20*/  SHF.R.U32.HI R2, RZ, 0x8, R17 ;  /* 0x00000008ff027819 */ /* 0x000fe40000011611 */
[----:B------:R-:W-:Y:S02]  /*ff30*/  SHF.R.U32.HI R3, RZ, 0x8, R38 ;  /* 0x00000008ff037819 */ /* 0x000fe40000011626 */
[----:B------:R-:W-:Y:S02]  /*ff40*/  SHF.R.U32.HI R4, RZ, 0x8, R19 ;  /* 0x00000008ff047819 */ /* 0x000fe40000011613 */
[----:B------:R-:W-:Y:S02]  /*ff50*/  SHF.R.U32.HI R5, RZ, 0x8, R12 ;  /* 0x00000008ff057819 */ /* 0x000fe4000001160c */
[----:B------:R-:W-:-:S02]  /*ff60*/  SHF.R.U32.HI R6, RZ, 0x8, R21 ;  /* 0x00000008ff067819 */ /* 0x000fc40000011615 */
[----:B------:R-:W-:Y:S02]  /*ff70*/  SHF.R.U32.HI R7, RZ, 0x8, R23 ;  /* 0x00000008ff077819 */ /* 0x000fe40000011617 */
[----:B------:R-:W-:Y:S02]  /*ff80*/  PRMT R8, R31, 0x3340, R0 ;  /* 0x000033401f087816 */ /* 0x000fe40000000000 */
[----:B------:R-:W-:Y:S02]  /*ff90*/  PRMT R15, R28, 0x3340, R29 ;  /* 0x000033401c0f7816 */ /* 0x000fe4000000001d */
[----:B------:R-:W-:Y:S02]  /*ffa0*/  LOP3.LUT R2, R2, 0xffff, RZ, 0xc0, !PT ;  /* 0x0000ffff02027812 */ /* 0x000fe400078ec0ff */
[----:B------:R-:W-:Y:S02]  /*ffb0*/  LOP3.LUT R3, R3, 0xffff, RZ, 0xc0, !PT ;  /* 0x0000ffff03037812 */ /* 0x000fe400078ec0ff */
[----:B------:R-:W-:-:S02]  /*ffc0*/  LOP3.LUT R4, R4, 0xffff, RZ, 0xc0, !PT ;  /* 0x0000ffff04047812 */ /* 0x000fc400078ec0ff */
[----:B------:R-:W-:Y:S02]  /*ffd0*/  LOP3.LUT R5, R5, 0xffff, RZ, 0xc0, !PT ;  /* 0x0000ffff05057812 */ /* 0x000fe400078ec0ff */
[----:B------:R-:W-:Y:S02]  /*ffe0*/  LOP3.LUT R6, R6, 0xffff, RZ, 0xc0, !PT ;  /* 0x0000ffff06067812 */ /* 0x000fe400078ec0ff */
[----:B------:R-:W-:Y:S02]  /*fff0*/  LOP3.LUT R7, R7, 0xffff, RZ, 0xc0, !PT ;  /* 0x0000ffff07077812 */ /* 0x000fe400078ec0ff */
[----:B------:R-:W-:Y:S02]  /*10000*/  PRMT R15, R15, 0x5410, R8 ;  /* 0x000054100f0f7816 */ /* 0x000fe40000000008 */
[----:B------:R-:W-:Y:S02]  /*10010*/  PRMT R17, R2, 0x3340, R3 ;  /* 0x0000334002117816 */ /* 0x000fe40000000003 */
[----:B------:R-:W-:-:S02]  /*10020*/  PRMT R8, R4, 0x3340, R1 ;  /* 0x0000334004087816 */ /* 0x000fc40000000001 */
[----:B------:R-:W-:Y:S02]  /*10030*/  PRMT R19, R5, 0x3340, R6 ;  /* 0x0000334005137816 */ /* 0x000fe40000000006 */
[----:B------:R-:W-:Y:S02]  /*10040*/  PRMT R12, R7, 0x3340, R0 ;  /* 0x00003340070c7816 */ /* 0x000fe40000000000 */
[----:B------:R-:W-:Y:S02]  /*10050*/  SHF.R.U32.HI R2, RZ, 0x8, R20 ;  /* 0x00000008ff027819 */ /* 0x000fe40000011614 */
[----:B------:R-:W-:Y:S02]  /*10060*/  SHF.R.U32.HI R3, RZ, 0x8, R25 ;  /* 0x00000008ff037819 */ /* 0x000fe40000011619 */
[----:B------:R-:W-:Y:S02]  /*10070*/  SHF.R.U32.HI R4, RZ, 0x8, R27 ;  /* 0x00000008ff047819 */ /* 0x000fe4000001161b */
[----:B------:R-:W-:-:S02]  /*10080*/  SHF.R.U32.HI R5, RZ, 0x8, R28 ;  /* 0x00000008ff057819 */ /* 0x000fc4000001161c */
[----:B------:R-:W-:Y:S02]  /*10090*/  SHF.R.U32.HI R6, RZ, 0x8, R29 ;  /* 0x00000008ff067819 */ /* 0x000fe4000001161d */
[----:B------:R-:W-:Y:S02]  /*100a0*/  SHF.R.U32.HI R7, RZ, 0x8, R31 ;  /* 0x00000008ff077819 */ /* 0x000fe4000001161f */
[----:B------:R-:W-:Y:S02]  /*100b0*/  LOP3.LUT R2, R2, 0xffff, RZ, 0xc0, !PT ;  /* 0x0000ffff02027812 */ /* 0x000fe400078ec0ff */
[----:B------:R-:W-:Y:S02]  /*100c0*/  LOP3.LUT R3, R3, 0xffff, RZ, 0xc0, !PT ;  /* 0x0000ffff03037812 */ /* 0x000fe400078ec0ff */
[----:B------:R-:W-:Y:S02]  /*100d0*/  LOP3.LUT R4, R4, 0xffff, RZ, 0xc0, !PT ;  /* 0x0000ffff04047812 */ /* 0x000fe400078ec0ff */
[----:B------:R-:W-:-:S02]  /*100e0*/  LOP3.LUT R7, R7, 0xffff, RZ, 0xc0, !PT ;  /* 0x0000ffff07077812 */ /* 0x000fc400078ec0ff */
[----:B------:R-:W-:Y:S02]  /*100f0*/  LOP3.LUT R6, R6, 0xffff, RZ, 0xc0, !PT ;  /* 0x0000ffff06067812 */ /* 0x000fe400078ec0ff */
[----:B------:R-:W-:Y:S02]  /*10100*/  LOP3.LUT R5, R5, 0xffff, RZ, 0xc0, !PT ;  /* 0x0000ffff05057812 */ /* 0x000fe400078ec0ff */
[----:B------:R-:W-:Y:S02]  /*10110*/  F2FP.SATFINITE.E4M3.F32.PACK_AB_MERGE_C R34, R35, R34, RZ ;  /* 0x000000222322723e */ /* 0x000fe400048070ff */
[----:B------:R-:W-:Y:S02]  /*10120*/  PRMT R3, R2, 0x3340, R3 ;  /* 0x0000334002037816 */ /* 0x000fe40000000003 */
[----:B------:R-:W-:Y:S02]  /*10130*/  PRMT R4, R4, 0x3340, R1 ;  /* 0x0000334004047816 */ /* 0x000fe40000000001 */
[----:B------:R-:W-:-:S02]  /*10140*/  PRMT R7, R7, 0x3340, R0 ;  /* 0x0000334007077816 */ /* 0x000fc40000000000 */
[----:B------:R-:W-:Y:S02]  /*10150*/  PRMT R6, R5, 0x3340, R6 ;  /* 0x0000334005067816 */ /* 0x000fe40000000006 */
[----:B------:R-:W-:Y:S02]  /*10160*/  LOP3.LUT R26, R26, 0xffff, RZ, 0xc0, !PT ;  /* 0x0000ffff1a1a7812 */ /* 0x000fe400078ec0ff */
[----:B------:R-:W-:Y:S02]  /*10170*/  PRMT R17, R17, 0x5410, R8 ;  /* 0x0000541011117816 */ /* 0x000fe40000000008 */
[----:B------:R-:W-:Y:S02]  /*10180*/  PRMT R19, R19, 0x5410, R12 ;  /* 0x0000541013137816 */ /* 0x000fe4000000000c */
[----:B------:R-:W-:Y:S02]  /*10190*/  LOP3.LUT R10, R10, 0xffff, RZ, 0xc0, !PT ;  /* 0x0000ffff0a0a7812 */ /* 0x000fe400078ec0ff */
[----:B------:R-:W-:-:S02]  /*101a0*/  PRMT R3, R3, 0x5410, R4 ;  /* 0x0000541003037816 */ /* 0x000fc40000000004 */
[----:B------:R-:W-:Y:S02]  /*101b0*/  PRMT R27, R6, 0x5410, R7 ;  /* 0x00005410061b7816 */ /* 0x000fe40000000007 */
[----:B------:R-:W-:Y:S02]  /*101c0*/  LOP3.LUT R18, R18, 0xffff, RZ, 0xc0, !PT ;  /* 0x0000ffff12127812 */ /* 0x000fe400078ec0ff */
[----:B------:R-:W-:Y:S02]  /*101d0*/  LOP3.LUT R34, R34, 0xffff, RZ, 0xc0, !PT ;  /* 0x0000ffff22227812 */ /* 0x000fe400078ec0ff */
[----:B------:R-:W-:Y:S02]  /*101e0*/  PRMT R6, R13, 0x4210, R26 ;  /* 0x000042100d067816 */ /* 0x000fe4000000001a */
[--C-:B------:R-:W-:Y:S02]  /*101f0*/  PRMT R4, R9, 0x4210, R10.reuse ;  /* 0x0000421009047816 */ /* 0x100fe4000000000a */
[----:B------:R-:W-:-:S02]  /*10200*/  PRMT R24, R17, 0x5210, R10 ;  /* 0x0000521011187816 */ /* 0x000fc4000000000a */
[--C-:B------:R-:W-:Y:S02]  /*10210*/  PRMT R5, R11, 0x4210, R18.reuse ;  /* 0x000042100b057816 */ /* 0x100fe40000000012 */
[----:B------:R-:W-:Y:S02]  /*10220*/  PRMT R25, R19, 0x5210, R18 ;  /* 0x0000521013197816 */ /* 0x000fe40000000012 */
[----:B------:R-:W-:Y:S02]  /*10230*/  PRMT R26, R3, 0x5210, R26 ;  /* 0x00005210031a7816 */ /* 0x000fe4000000001a */
[--C-:B------:R-:W-:Y:S02]  /*10240*/  PRMT R7, R15, 0x4210, R34.reuse ;  /* 0x000042100f077816 */ /* 0x100fe40000000022 */
[----:B------:R-:W-:Y:S02]  /*10250*/  PRMT R27, R27, 0x5210, R34 ;  /* 0x000052101b1b7816 */ /* 0x000fe40000000022 */
[----:B------:R-:W-:Y:S01]  /*10260*/  LOP3.LUT R48, R0, R40, RZ, 0xfc, !PT ;  /* 0x0000002800307212 */ /* 0x000fe200078efcff */
[----:B---3--:R0:W-:Y:S01]  /*10270*/  STS.128 [R36], R4 ;  /* 0x0000000424007388 */ /* 0x0081e20000000c00 */
[----:B------:R-:W-:-:S02]  /*10280*/  LOP3.LUT R40, R41, 0x7f, RZ, 0xc0, !PT ;  /* 0x0000007f29287812 */ /* 0x000fc400078ec0ff */
[----:B------:R-:W-:Y:S01]  /*10290*/  SHF.R.U32.HI R3, RZ, 0x6, R41 ;  /* 0x00000006ff037819 */ /* 0x000fe20000011629 */
[----:B------:R1:W-:Y:S01]  /*102a0*/  STS.128 [R36+0x400], R24 ;  /* 0x0004001824007388 */ /* 0x0003e20000000c00 */
[----:B------:R-:W-:Y:S02]  /*102b0*/  LEA R15, R40, UR9, 0x4 ;  /* 0x00000009280f7c11 */ /* 0x000fe4000f8e20ff */
[----:B------:R-:W-:Y:S01]  /*102c0*/  SGXT.U32 R3, R3, 0x1 ;  /* 0x000000010303781a */ /* 0x000fe20000000000 */
[----:B------:R-:W-:Y:S01]  /*102d0*/  BAR.SYNC.DEFER_BLOCKING 0x0 ;  /* 0x0000000000007b1d */ /* 0x000fe20000010000 */
[C---:B------:R-:W-:Y:S02]  /*102e0*/  LEA.HI R43, R42.reuse, 0x2e, RZ, 0x1a ;  /* 0x0000002e2a2b7811 */ /* 0x040fe400078fd0ff */
[----:B------:R-:W-:Y:S02]  /*102f0*/  LEA.HI R42, R42, 0xe, RZ, 0x1a ;  /* 0x0000000e2a2a7811 */ /* 0x000fe400078fd0ff */
[----:B------:R-:W-:-:S02]  /*10300*/  LOP3.LUT R16, R0, R44, RZ, 0xfc, !PT ;  /* 0x0000002c00107212 */ /* 0x000fc400078efcff */
[C---:B------:R-:W-:Y:S02]  /*10310*/  LOP3.LUT R12, R0.reuse, R42, RZ, 0xfc, !PT ;  /* 0x0000002a000c7212 */ /* 0x040fe400078efcff */
[C---:B0-----:R-:W-:Y:S02]  /*10320*/  LOP3.LUT R4, R0.reuse, R3, RZ, 0xfc, !PT ;  /* 0x0000000300047212 */ /* 0x041fe400078efcff */
[C-C-:B------:R-:W-:Y:S02]  /*10330*/  LOP3.LUT R5, R0.reuse, 0x2, R3.reuse, 0xfe, !PT ;  /* 0x0000000200057812 */ /* 0x140fe400078efe03 */
[C---:B------:R-:W-:Y:S02]  /*10340*/  LOP3.LUT R32, R0.reuse, R43, RZ, 0xfc, !PT ;  /* 0x0000002b00207212 */ /* 0x040fe400078efcff */
[C-C-:B------:R-:W-:Y:S02]  /*10350*/  LOP3.LUT R18, R0.reuse, 0x3c, R3.reuse, 0xfe, !PT ;  /* 0x0000003c00127812 */ /* 0x140fe400078efe03 */
[----:B------:R-:W-:-:S02]  /*10360*/  LOP3.LUT R20, R0, 0x3a, R3, 0xfe, !PT ;  /* 0x0000003a00147812 */ /* 0x000fc400078efe03 */
[C-C-:B------:R-:W-:Y:S02]  /*10370*/  LOP3.LUT R22, R0.reuse, 0x38, R3.reuse, 0xfe, !PT ;  /* 0x0000003800167812 */ /* 0x140fe400078efe03 */
[C-C-:B-1----:R-:W-:Y:S02]  /*10380*/  LOP3.LUT R24, R0.reuse, 0x36, R3.reuse, 0xfe, !PT ;  /* 0x0000003600187812 */ /* 0x142fe400078efe03 */
[C-C-:B------:R-:W-:Y:S01]  /*10390*/  LOP3.LUT R26, R0.reuse, 0x34, R3.reuse, 0xfe, !PT ;  /* 0x00000034001a7812 */ /* 0x140fe200078efe03 */
[----:B------:R-:W0:Y:S01]  /*103a0*/  LDS.128 R8, [R15] ;  /* 0x000000000f087984 */ /* 0x000e220000000c00 */
[C-C-:B------:R-:W-:Y:S02]  /*103b0*/  LOP3.LUT R28, R0.reuse, 0x32, R3.reuse, 0xfe, !PT ;  /* 0x00000032001c7812 */ /* 0x140fe400078efe03 */
[C-C-:B------:R-:W-:Y:S02]  /*103c0*/  LOP3.LUT R30, R0.reuse, 0x30, R3.reuse, 0xfe, !PT ;  /* 0x00000030001e7812 */ /* 0x140fe400078efe03 */
[----:B------:R-:W-:-:S02]  /*103d0*/  LOP3.LUT R34, R0, 0x2c, R3, 0xfe, !PT ;  /* 0x0000002c00227812 */ /* 0x000fc400078efe03 */
[C-C-:B------:R-:W-:Y:S02]  /*103e0*/  LOP3.LUT R36, R0.reuse, 0x2a, R3.reuse, 0xfe, !PT ;  /* 0x0000002a00247812 */ /* 0x140fe400078efe03 */
[C-C-:B------:R-:W-:Y:S02]  /*103f0*/  LOP3.LUT R38, R0.reuse, 0x28, R3.reuse, 0xfe, !PT ;  /* 0x0000002800267812 */ /* 0x140fe400078efe03 */
[C-C-:B------:R-:W-:Y:S02]  /*10400*/  LOP3.LUT R40, R0.reuse, 0x26, R3.reuse, 0xfe, !PT ;  /* 0x0000002600287812 */ /* 0x140fe400078efe03 */
        /* <DEDUP_REMOVED lines=8> */
[----:B------:R-:W-:Y:S01]  /*10490*/  LOP3.LUT R54, R0, 0x12, R3, 0xfe, !PT ;  /* 0x0000001200367812 */ /* 0x000fe200078efe03 */
[C---:B--2---:R-:W-:Y:S01]  /*104a0*/  IMAD R2, R39.reuse, UR4, RZ ;  /* 0x0000000427027c24 */ /* 0x044fe2000f8e02ff */
[----:B------:R-:W-:-:S02]  /*104b0*/  ISETP.GE.AND P0, PT, R39, UR14, PT ;  /* 0x0000000e27007c0c */ /* 0x000fc4000bf06270 */
[C-C-:B------:R-:W-:Y:S02]  /*104c0*/  LOP3.LUT R55, R0.reuse, 0x10, R3.reuse, 0xfe, !PT ;  /* 0x0000001000377812 */ /* 0x140fe400078efe03 */
[C-C-:B------:R-:W-:Y:S02]  /*104d0*/  LOP3.LUT R56, R0.reuse, 0xc, R3.reuse, 0xfe, !PT ;  /* 0x0000000c00387812 */ /* 0x140fe400078efe03 */
[C-C-:B------:R-:W-:Y:S02]  /*104e0*/  LOP3.LUT R57, R0.reuse, 0xa, R3.reuse, 0xfe, !PT ;  /* 0x0000000a00397812 */ /* 0x140fe400078efe03 */
[C-C-:B------:R-:W-:Y:S02]  /*104f0*/  LOP3.LUT R58, R0.reuse, 0x8, R3.reuse, 0xfe, !PT ;  /* 0x00000008003a7812 */ /* 0x140fe400078efe03 */
[C-C-:B------:R-:W-:Y:S02]  /*10500*/  LOP3.LUT R59, R0.reuse, 0x6, R3.reuse, 0xfe, !PT ;  /* 0x00000006003b7812 */ /* 0x140fe400078efe03 */
[----:B------:R-:W-:Y:S01]  /*10510*/  LOP3.LUT R7, R0, 0x4, R3, 0xfe, !PT ;  /* 0x0000000400077812 */ /* 0x000fe200078efe03 */
[----:B----4-:R-:W-:Y:S01]  /*10520*/  IMAD R0, R4, UR5, RZ ;  /* 0x0000000504007c24 */ /* 0x010fe2000f8e02ff */
[----:B------:R-:W-:-:S02]  /*10530*/  IADD3 R47, P2, PT, R2, UR12, RZ ;  /* 0x0000000c022f7c10 */ /* 0x000fc4000ff5e0ff */
[----:B------:R-:W-:Y:S02]  /*10540*/  ISETP.LT.AND P3, PT, R4, UR15, !P0 ;  /* 0x0000000f04007c0c */ /* 0x000fe4000c761270 */
[C---:B------:R-:W-:Y:S01]  /*10550*/  ISETP.LT.AND P1, PT, R5.reuse, UR15, !P0 ;  /* 0x0000000f05007c0c */ /* 0x040fe2000c721270 */
[----:B------:R-:W-:Y:S01]  /*10560*/  IMAD R5, R5, UR5, RZ ;  /* 0x0000000505057c24 */ /* 0x000fe2000f8e02ff */
[----:B------:R-:W-:Y:S02]  /*10570*/  LEA.HI.X.SX32 R49, R2, UR13, 0x1, P2 ;  /* 0x0000000d02317c11 */ /* 0x000fe400090f0eff */
[-C--:B------:R-:W-:Y:S02]  /*10580*/  IADD3 R2, P4, PT, R0, R47.reuse, RZ ;  /* 0x0000002f00027210 */ /* 0x080fe40007f9e0ff */
[C---:B------:R-:W-:Y:S01]  /*10590*/  ISETP.LT.AND P2, PT, R7.reuse, UR15, !P0 ;  /* 0x0000000f07007c0c */ /* 0x040fe2000c741270 */
[----:B------:R-:W-:Y:S01]  /*105a0*/  IMAD R7, R7, UR5, RZ ;  /* 0x0000000507077c24 */ /* 0x000fe2000f8e02ff */
[----:B------:R-:W-:-:S02]  /*105b0*/  IADD3 R4, P5, PT, R5, R47, RZ ;  /* 0x0000002f05047210 */ /* 0x000fc40007fbe0ff */
[----:B------:R-:W-:Y:S01]  /*105c0*/  LEA.HI.X.SX32 R3, R0, R49, 0x1, P4 ;  /* 0x0000003100037211 */ /* 0x000fe200020f0eff */
[----:B------:R-:W-:Y:S01]  /*105d0*/  IMAD R0, R59, UR5, RZ ;  /* 0x000000053b007c24 */ /* 0x000fe2000f8e02ff */
[C---:B0-----:R-:W-:Y:S02]  /*105e0*/  PRMT R45, R8.reuse, 0x7770, RZ ;  /* 0x00007770082d7816 */ /* 0x041fe400000000ff */
[----:B------:R-:W-:Y:S02]  /*105f0*/  IADD3 R6, P4, PT, R7, R47, RZ ;  /* 0x0000002f07067210 */ /* 0x000fe40007f9e0ff */
[C---:B------:R-:W-:Y:S01]  /*10600*/  PRMT R43, R8.reuse, 0x7771, RZ ;  /* 0x00007771082b7816 */ /* 0x040fe200000000ff */
[----:B------:R0:W-:Y:S01]  /*10610*/  @P3 STG.E.U8 desc[UR20][R2.64], R45 ;  /* 0x0000002d02003986 */ /* 0x0001e2000c101114 */
[----:B------:R-:W-:Y:S02]  /*10620*/  LEA.HI.X.SX32 R5, R5, R49, 0x1, P5 ;  /* 0x0000003105057211 */ /* 0x000fe400028f0eff */
[----:B------:R-:W-:-:S02]  /*10630*/  PRMT R13, R8, 0x7773, RZ ;  /* 0x00007773080d7816 */ /* 0x000fc400000000ff */
[----:B------:R-:W-:Y:S01]  /*10640*/  PRMT R41, R8, 0x7772, RZ ;  /* 0x0000777208297816 */ /* 0x000fe200000000ff */
[----:B------:R1:W-:Y:S01]  /*10650*/  @P1 STG.E.U8 desc[UR20][R4.64], R43 ;  /* 0x0000002b04001986 */ /* 0x0003e2000c101114 */
[C---:B------:R-:W-:Y:S02]  /*10660*/  PRMT R25, R10.reuse, 0x7773, RZ ;  /* 0x000077730a197816 */ /* 0x040fe400000000ff */
[C---:B------:R-:W-:Y:S02]  /*10670*/  PRMT R27, R10.reuse, 0x7772, RZ ;  /* 0x000077720a1b7816 */ /* 0x040fe400000000ff */
[C---:B------:R-:W-:Y:S02]  /*10680*/  PRMT R29, R10.reuse, 0x7771, RZ ;  /* 0x000077710a1d7816 */ /* 0x040fe400000000ff */
[----:B------:R-:W-:Y:S01]  /*10690*/  PRMT R31, R10, 0x7770, RZ ;  /* 0x000077700a1f7816 */ /* 0x000fe200000000ff */
[----:B------:R-:W-:Y:S01]  /*106a0*/  IMAD R10, R58, UR5, RZ ;  /* 0x000000053a0a7c24 */ /* 0x000fe2000f8e02ff */
[----:B------:R-:W-:-:S02]  /*106b0*/  LEA.HI.X.SX32 R7, R7, R49, 0x1, P4 ;  /* 0x0000003107077211 */ /* 0x000fc400020f0eff */
[----:B------:R-:W-:Y:S02]  /*106c0*/  IADD3 R8, P3, PT, R0, R47, RZ ;  /* 0x0000002f00087210 */ /* 0x000fe40007f7e0ff */
[----:B------:R-:W-:Y:S01]  /*106d0*/  ISETP.LT.AND P5, PT, R59, UR15, !P0 ;  /* 0x0000000f3b007c0c */ /* 0x000fe2000c7a1270 */
[----:B------:R-:W-:Y:S01]  /*106e0*/  @P2 STG.E.U8 desc[UR20][R6.64], R41 ;  /* 0x0000002906002986 */ /* 0x000fe2000c101114 */
[C---:B------:R-:W-:Y:S02]  /*106f0*/  PRMT R33, R9.reuse, 0x7773, RZ ;  /* 0x0000777309217816 */ /* 0x040fe400000000ff */
[C---:B------:R-:W-:Y:S02]  /*10700*/  PRMT R35, R9.reuse, 0x7772, RZ ;  /* 0x0000777209237816 */ /* 0x040fe400000000ff */
[C---:B------:R-:W-:Y:S02]  /*10710*/  PRMT R37, R9.reuse, 0x7771, RZ ;  /* 0x0000777109257816 */ /* 0x040fe400000000ff */
[----:B------:R-:W-:-:S02]  /*10720*/  PRMT R39, R9, 0x7770, RZ ;  /* 0x0000777009277816 */ /* 0x000fc400000000ff */
[----:B------:R-:W-:Y:S02]  /*10730*/  ISETP.LT.AND P1, PT, R58, UR15, !P0 ;  /* 0x0000000f3a007c0c */ /* 0x000fe4000c721270 */
[----:B------:R-:W-:Y:S01]  /*10740*/  LEA.HI.X.SX32 R9, R0, R49, 0x1, P3 ;  /* 0x0000003100097211 */ /* 0x000fe200018f0eff */
[C---:B------:R-:W-:Y:S01]  /*10750*/  IMAD R0, R57.reuse, UR5, RZ ;  /* 0x0000000539007c24 */ /* 0x040fe2000f8e02ff */
[----:B------:R-:W-:Y:S02]  /*10760*/  ISETP.LT.AND P2, PT, R57, UR15, !P0 ;  /* 0x0000000f39007c0c */ /* 0x000fe4000c741270 */
[----:B0-----:R-:W-:Y:S01]  /*10770*/  IADD3 R2, P4, PT, R10, R47, RZ ;  /* 0x0000002f0a027210 */ /* 0x001fe20007f9e0ff */
[----:B------:R0:W-:Y:S01]  /*10780*/  @P5 STG.E.U8 desc[UR20][R8.64], R13 ;  /* 0x0000000d08005986 */ /* 0x0001e2000c101114 */
[C---:B------:R-:W-:Y:S02]  /*10790*/  PRMT R17, R11.reuse, 0x7773, RZ ;  /* 0x000077730b117816 */ /* 0x040fe400000000ff */
[----:B------:R-:W-:-:S02]  /*107a0*/  PRMT R19, R11, 0x7772, RZ ;  /* 0x000077720b137816 */ /* 0x000fc400000000ff */
[C---:B------:R-:W-:Y:S02]  /*107b0*/  PRMT R21, R11.reuse, 0x7771, RZ ;  /* 0x000077710b157816 */ /* 0x040fe400000000ff */
[----:B------:R-:W-:Y:S01]  /*107c0*/  PRMT R23, R11, 0x7770, RZ ;  /* 0x000077700b177816 */ /* 0x000fe200000000ff */
[----:B------:R-:W-:Y:S01]  /*107d0*/  IMAD R11, R56, UR5, RZ ;  /* 0x00000005380b7c24 */ /* 0x000fe2000f8e02ff */
[----:B-1----:R-:W-:Y:S02]  /*107e0*/  IADD3 R4, P6, PT, R0, R47, RZ ;  /* 0x0000002f00047210 */ /* 0x002fe40007fde0ff */
[-C--:B------:R-:W-:Y:S01]  /*107f0*/  LEA.HI.X.SX32 R3, R10, R49.reuse, 0x1, P4 ;  /* 0x000000310a037211 */ /* 0x080fe200020f0eff */
[----:B0-----:R-:W-:Y:S01]  /*10800*/  IMAD R13, R54, UR5, RZ ;  /* 0x00000005360d7c24 */ /* 0x001fe2000f8e02ff */
[C---:B------:R-:W-:Y:S01]  /*10810*/  ISETP.LT.AND P4, PT, R12.reuse, UR15, !P0 ;  /* 0x0000000f0c007c0c */ /* 0x040fe2000c781270 */
[----:B------:R-:W-:Y:S01]  /*10820*/  IMAD R12, R12, UR5, RZ ;  /* 0x000000050c0c7c24 */ /* 0x000fe2000f8e02ff */
[----:B------:R-:W-:Y:S01]  /*10830*/  ISETP.LT.AND P3, PT, R56, UR15, !P0 ;  /* 0x0000000f38007c0c */ /* 0x000fe2000c761270 */
[----:B------:R0:W-:Y:S01]  /*10840*/  @P1 STG.E.U8 desc[UR20][R2.64], R39 ;  /* 0x0000002702001986 */ /* 0x0001e2000c101114 */
[----:B------:R-:W-:Y:S01]  /*10850*/  LEA.HI.X.SX32 R5, R0, R49, 0x1, P6 ;  /* 0x0000003100057211 */ /* 0x000fe200030f0eff */
[----:B------:R-:W-:Y:S01]  /*10860*/  IMAD R0, R55, UR5, RZ ;  /* 0x0000000537007c24 */ /* 0x000fe2000f8e02ff */
[----:B------:R-:W-:-:S02]  /*10870*/  IADD3 R6, P5, PT, R11, R47, RZ ;  /* 0x0000002f0b067210 */ /* 0x000fc40007fbe0ff */
[C---:B------:R-:W-:Y:S01]  /*10880*/  IADD3 R10, P1, PT, R12.reuse, R47, RZ ;  /* 0x0000002f0c0a7210 */ /* 0x040fe20007f3e0ff */
[----:B------:R-:W-:Y:S01]  /*10890*/  @P2 STG.E.U8 desc[UR20][R4.64], R37 ;  /* 0x0000002504002986 */ /* 0x000fe2000c101114 */
[-C--:B------:R-:W-:Y:S02]  /*108a0*/  LEA.HI.X.SX32 R7, R11, R49.reuse, 0x1, P5 ;  /* 0x000000310b077211 */ /* 0x080fe400028f0eff */
[----:B------:R-:W-:Y:S02]  /*108b0*/  ISETP.LT.AND P2, PT, R55, UR15, !P0 ;  /* 0x0000000f37007c0c */ /* 0x000fe4000c741270 */
[----:B------:R-:W-:Y:S01]  /*108c0*/  LEA.HI.X.SX32 R11, R12, R49, 0x1, P1 ;  /* 0x000000310c0b7211 */ /* 0x000fe200008f0eff */
[----:B------:R-:W-:Y:S01]  /*108d0*/  @P3 STG.E.U8 desc[UR20][R6.64], R35 ;  /* 0x0000002306003986 */ /* 0x000fe2000c101114 */
[----:B------:R-:W-:Y:S02]  /*108e0*/  IADD3 R8, P1, PT, R0, R47, RZ ;  /* 0x0000002f00087210 */ /* 0x000fe40007f3e0ff */
[----:B------:R-:W-:Y:S01]  /*108f0*/  ISETP.LT.AND P3, PT, R54, UR15, !P0 ;  /* 0x0000000f36007c0c */ /* 0x000fe2000c761270 */
[----:B------:R1:W-:Y:S01]  /*10900*/  @P4 STG.E.U8 desc[UR20][R10.64], R33 ;  /* 0x000000210a004986 */ /* 0x0003e2000c101114 */
[C---:B------:R-:W-:Y:S01]  /*10910*/  ISETP.LT.AND P4, PT, R14.reuse, UR15, !P0 ;  /* 0x0000000f0e007c0c */ /* 0x040fe2000c781270 */
[----:B------:R-:W-:Y:S01]  /*10920*/  IMAD R14, R14, UR5, RZ ;  /* 0x000000050e0e7c24 */ /* 0x000fe2000f8e02ff */
[----:B------:R-:W-:Y:S01]  /*10930*/  LEA.HI.X.SX32 R9, R0, R49, 0x1, P1 ;  /* 0x0000003100097211 */ /* 0x000fe200008f0eff */
[----:B------:R-:W-:Y:S01]  /*10940*/  IMAD R0, R53, UR5, RZ ;  /* 0x0000000535007c24 */ /* 0x000fe2000f8e02ff */
[----:B0-----:R-:W-:Y:S01]  /*10950*/  IADD3 R2, P5, PT, R13, R47, RZ ;  /* 0x0000002f0d027210 */ /* 0x001fe20007fbe0ff */
[----:B------:R0:W2:Y:S01]  /*10960*/  LDS.128 R4, [R15+0x800] ;  /* 0x000800000f047984 */ /* 0x0000a20000000c00 */
[----:B------:R-:W-:-:S02]  /*10970*/  ISETP.LT.AND P1, PT, R53, UR15, !P0 ;  /* 0x0000000f35007c0c */ /* 0x000fc4000c721270 */
[----:B------:R-:W-:Y:S01]  /*10980*/  IADD3 R12, P6, PT, R14, R47, RZ ;  /* 0x0000002f0e0c7210 */ /* 0x000fe20007fde0ff */
[----:B------:R3:W-:Y:S01]  /*10990*/  @P2 STG.E.U8 desc[UR20][R8.64], R31 ;  /* 0x0000001f08002986 */ /* 0x0007e2000c101114 */
[----:B------:R-:W-:Y:S02]  /*109a0*/  LEA.HI.X.SX32 R3, R13, R49, 0x1, P5 ;  /* 0x000000310d037211 */ /* 0x000fe400028f0eff */
[----:B-1----:R-:W-:Y:S01]  /*109b0*/  IADD3 R10, P2, PT, R0, R47, RZ ;  /* 0x0000002f000a7210 */ /* 0x002fe20007f5e0ff */
[----:B0-----:R-:W-:Y:S01]  /*109c0*/  IMAD R15, R50, UR5, RZ ;  /* 0x00000005320f7c24 */ /* 0x001fe2000f8e02ff */
[-C--:B------:R-:W-:Y:S01]  /*109d0*/  LEA.HI.X.SX32 R13, R14, R49.reuse, 0x1, P6 ;  /* 0x000000310e0d7211 */ /* 0x080fe200030f0eff */
[----:B------:R0:W-:Y:S01]  /*109e0*/  @P3 STG.E.U8 desc[UR20][R2.64], R29 ;  /* 0x0000001d02003986 */ /* 0x0001e2000c101114 */
[----:B------:R-:W-:Y:S01]  /*109f0*/  LEA.HI.X.SX32 R11, R0, R49, 0x1, P2 ;  /* 0x00000031000b7211 */ /* 0x000fe200010f0eff */
[C---:B------:R-:W-:Y:S01]  /*10a00*/  IMAD R0, R52.reuse, UR5, RZ ;  /* 0x0000000534007c24 */ /* 0x040fe2000f8e02ff */
[----:B------:R-:W-:Y:S01]  /*10a10*/  ISETP.LT.AND P3, PT, R52, UR15, !P0 ;  /* 0x0000000f34007c0c */ /* 0x000fe2000c761270 */
[----:B------:R1:W-:Y:S01]  /*10a20*/  @P4 STG.E.U8 desc[UR20][R12.64], R27 ;  /* 0x0000001b0c004986 */ /* 0x0003e2000c101114 */
[C---:B------:R-:W-:Y:S01]  /*10a30*/  IMAD R14, R51.reuse, UR5, RZ ;  /* 0x00000005330e7c24 */ /* 0x040fe2000f8e02ff */
[----:B------:R-:W-:-:S02]  /*10a40*/  ISETP.LT.AND P2, PT, R51, UR15, !P0 ;  /* 0x0000000f33007c0c */ /* 0x000fc4000c741270 */
[----:B------:R4:W-:Y:S01]  /*10a50*/  @P1 STG.E.U8 desc[UR20][R10.64], R25 ;  /* 0x000000190a001986 */ /* 0x0009e2000c101114 */
[----:B---3--:R-:W-:Y:S02]  /*10a60*/  IADD3 R8, P1, PT, R0, R47, RZ ;  /* 0x0000002f00087210 */ /* 0x008fe40007f3e0ff */
[----:B------:R-:W-:Y:S02]  /*10a70*/  ISETP.LT.AND P4, PT, R50, UR15, !P0 ;  /* 0x0000000f32007c0c */ /* 0x000fe4000c781270 */
[----:B------:R-:W-:Y:S01]  /*10a80*/  LEA.HI.X.SX32 R9, R0, R49, 0x1, P1 ;  /* 0x0000003100097211 */ /* 0x000fe200008f0eff */
[----:B------:R-:W-:Y:S01]  /*10a90*/  IMAD R0, R48, UR5, RZ ;  /* 0x0000000530007c24 */ /* 0x000fe2000f8e02ff */
[CC--:B0-----:R-:W-:Y:S02]  /*10aa0*/  IADD3 R2, P5, PT, R14.reuse, R47.reuse, RZ ;  /* 0x0000002f0e027210 */ /* 0x0c1fe40007fbe0ff */
[----:B-1----:R-:W-:Y:S01]  /*10ab0*/  IADD3 R12, P6, PT, R15, R47, RZ ;  /* 0x0000002f0f0c7210 */ /* 0x002fe20007fde0ff */
[----:B------:R0:W-:Y:S01]  /*10ac0*/  @P3 STG.E.U8 desc[UR20][R8.64], R23 ;  /* 0x0000001708003986 */ /* 0x0001e2000c101114 */
[----:B------:R-:W-:-:S02]  /*10ad0*/  LEA.HI.X.SX32 R3, R14, R49, 0x1, P5 ;  /* 0x000000310e037211 */ /* 0x000fc400028f0eff */
[----:B----4-:R-:W-:Y:S02]  /*10ae0*/  IADD3 R10, P3, PT, R0, R47, RZ ;  /* 0x0000002f000a7210 */ /* 0x010fe40007f7e0ff */
[----:B------:R-:W-:Y:S01]  /*10af0*/  ISETP.LT.AND P1, PT, R48, UR15, !P0 ;  /* 0x0000000f30007c0c */ /* 0x000fe2000c721270 */
[----:B------:R1:W-:Y:S01]  /*10b00*/  @P2 STG.E.U8 desc[UR20][R2.64], R21 ;  /* 0x0000001502002986 */ /* 0x0003e2000c101114 */
[-C--:B------:R-:W-:Y:S01]  /*10b10*/  LEA.HI.X.SX32 R13, R15, R49.reuse, 0x1, P6 ;  /* 0x000000310f0d7211 */ /* 0x080fe200030f0eff */
[----:B------:R-:W-:Y:S01]  /*10b20*/  IMAD R15, R46, UR5, RZ ;  /* 0x000000052e0f7c24 */ /* 0x000fe2000f8e02ff */
[----:B------:R-:W-:Y:S01]  /*10b30*/  LEA.HI.X.SX32 R11, R0, R49, 0x1, P3 ;  /* 0x00000031000b7211 */ /* 0x000fe200018f0eff */
[----:B------:R-:W-:Y:S01]  /*10b40*/  IMAD R0, R44, UR5, RZ ;  /* 0x000000052c007c24 */ /* 0x000fe2000f8e02ff */
[----:B------:R-:W-:Y:S01]  /*10b50*/  ISETP.LT.AND P2, PT, R46, UR15, !P0 ;  /* 0x0000000f2e007c0c */ /* 0x000fe2000c741270 */
[----:B------:R3:W-:Y:S01]  /*10b60*/  @P4 STG.E.U8 desc[UR20][R12.64], R19 ;  /* 0x000000130c004986 */ /* 0x0007e2000c101114 */
[----:B------:R-:W-:-:S02]  /*10b70*/  IADD3 R14, P4, PT, R15, R47, RZ ;  /* 0x0000002f0f0e7210 */ /* 0x000fc40007f9e0ff */
[----:B0-----:R-:W-:Y:S02]  /*10b80*/  IADD3 R8, P5, PT, R0, R47, RZ ;  /* 0x0000002f00087210 */ /* 0x001fe40007fbe0ff */
[-C--:B------:R-:W-:Y:S01]  /*10b90*/  LEA.HI.X.SX32 R15, R15, R49.reuse, 0x1, P4 ;  /* 0x000000310f0f7211 */ /* 0x080fe200020f0eff */
[----:B-1----:R-:W-:Y:S01]  /*10ba0*/  IMAD R3, R42, UR5, RZ ;  /* 0x000000052a037c24 */ /* 0x002fe2000f8e02ff */
[----:B------:R-:W-:Y:S01]  /*10bb0*/  LEA.HI.X.SX32 R9, R0, R49, 0x1, P5 ;  /* 0x0000003100097211 */ /* 0x000fe200028f0eff */
[----:B------:R-:W-:Y:S01]  /*10bc0*/  IMAD R0, R40, UR5, RZ ;  /* 0x0000000528007c24 */ /* 0x000fe2000f8e02ff */
[----:B------:R-:W-:Y:S01]  /*10bd0*/  ISETP.LT.AND P3, PT, R44, UR15, !P0 ;  /* 0x0000000f2c007c0c */ /* 0x000fe2000c761270 */
[----:B------:R0:W-:Y:S01]  /*10be0*/  @P1 STG.E.U8 desc[UR20][R10.64], R17 ;  /* 0x000000110a001986 */ /* 0x0001e2000c101114 */
[----:B------:R-:W-:Y:S01]  /*10bf0*/  IADD3 R2, P4, PT, R3, R47, RZ ;  /* 0x0000002f03027210 */ /* 0x000fe20007f9e0ff */
[----:B---3--:R-:W-:Y:S01]  /*10c00*/  IMAD R13, R38, UR5, RZ ;  /* 0x00000005260d7c24 */ /* 0x008fe2000f8e02ff */
[----:B--2---:R-:W-:-:S02]  /*10c10*/  PRMT R23, R4, 0x7770, RZ ;  /* 0x0000777004177816 */ /* 0x004fc400000000ff */
[----:B------:R-:W-:Y:S02]  /*10c20*/  ISETP.LT.AND P1, PT, R42, UR15, !P0 ;  /* 0x0000000f2a007c0c */ /* 0x000fe4000c721270 */
[----:B------:R-:W-:Y:S01]  /*10c30*/  LEA.HI.X.SX32 R3, R3, R49, 0x1, P4 ;  /* 0x0000003103037211 */ /* 0x000fe200020f0eff */
[----:B------:R1:W-:Y:S01]  /*10c40*/  @P2 STG.E.U8 desc[UR20][R14.64], R23 ;  /* 0x000000170e002986 */ /* 0x0003e2000c101114 */
[----:B------:R-:W-:Y:S02]  /*10c50*/  ISETP.LT.AND P2, PT, R40, UR15, !P0 ;  /* 0x0000000f28007c0c */ /* 0x000fe4000c741270 */
[----:B------:R-:W-:Y:S02]  /*10c60*/  PRMT R19, R4, 0x7771, RZ ;  /* 0x0000777104137816 */ /* 0x000fe400000000ff */
[----:B0-----:R-:W-:Y:S02]  /*10c70*/  IADD3 R10, P4, PT, R0, R47, RZ ;  /* 0x0000002f000a7210 */ /* 0x001fe40007f9e0ff */
[----:B------:R-:W-:Y:S01]  /*10c80*/  PRMT R21, R4, 0x7772, RZ ;  /* 0x0000777204157816 */ /* 0x000fe200000000ff */
[----:B------:R0:W-:Y:S01]  /*10c90*/  @P3 STG.E.U8 desc[UR20][R8.64], R19 ;  /* 0x0000001308003986 */ /* 0x0001e2000c101114 */
[----:B------:R-:W-:Y:S01]  /*10ca0*/  LEA.HI.X.SX32 R11, R0, R49, 0x1, P4 ;  /* 0x00000031000b7211 */ /* 0x000fe200020f0eff */
[----:B------:R-:W-:Y:S01]  /*10cb0*/  IMAD R0, R36, UR5, RZ ;  /* 0x0000000524007c24 */ /* 0x000fe2000f8e02ff */
[----:B------:R-:W-:Y:S01]  /*10cc0*/  ISETP.LT.AND P3, PT, R38, UR15, !P0 ;  /* 0x0000000f26007c0c */ /* 0x000fe2000c761270 */
[----:B------:R2:W-:Y:S01]  /*10cd0*/  @P1 STG.E.U8 desc[UR20][R2.64], R21 ;  /* 0x0000001502001986 */ /* 0x0005e2000c101114 */
[----:B------:R-:W-:Y:S01]  /*10ce0*/  ISETP.LT.AND P1, PT, R36, UR15, !P0 ;  /* 0x0000000f24007c0c */ /* 0x000fe2000c721270 */
[----:B-1----:R-:W-:Y:S01]  /*10cf0*/  IMAD R14, R30, UR5, RZ ;  /* 0x000000051e0e7c24 */ /* 0x002fe2000f8e02ff */
[----:B------:R-:W-:-:S02]  /*10d00*/  IADD3 R12, P5, PT, R13, R47, RZ ;  /* 0x0000002f0d0c7210 */ /* 0x000fc40007fbe0ff */
[----:B------:R-:W-:Y:S02]  /*10d10*/  PRMT R17, R5, 0x7770, RZ ;  /* 0x0000777005117816 */ /* 0x000fe400000000ff */
[----:B------:R-:W-:Y:S02]  /*10d20*/  LEA.HI.X.SX32 R13, R13, R49, 0x1, P5 ;  /* 0x000000310d0d7211 */ /* 0x000fe400028f0eff */
[----:B0-----:R-:W-:Y:S01]  /*10d30*/  PRMT R19, R4, 0x7773, RZ ;  /* 0x0000777304137816 */ /* 0x001fe200000000ff */
[----:B------:R-:W-:Y:S01]  /*10d40*/  IMAD R4, R32, UR5, RZ ;  /* 0x0000000520047c24 */ /* 0x000fe2000f8e02ff */
[C---:B------:R-:W-:Y:S02]  /*10d50*/  IADD3 R8, P4, PT, R0.reuse, R47, RZ ;  /* 0x0000002f00087210 */ /* 0x040fe40007f9e0ff */
[----:B------:R-:W-:Y:S01]  /*10d60*/  PRMT R15, R5, 0x7771, RZ ;  /* 0x00007771050f7816 */ /* 0x000fe200000000ff */
[----:B------:R0:W-:Y:S01]  /*10d70*/  @P2 STG.E.U8 desc[UR20][R10.64], R19 ;  /* 0x000000130a002986 */ /* 0x0001e2000c101114 */
[----:B------:R-:W-:Y:S01]  /*10d80*/  LEA.HI.X.SX32 R9, R0, R49, 0x1, P4 ;  /* 0x0000003100097211 */ /* 0x000fe200020f0eff */
[C---:B------:R-:W-:Y:S01]  /*10d90*/  IMAD R0, R34.reuse, UR5, RZ ;  /* 0x0000000522007c24 */ /* 0x040fe2000f8e02ff */
[----:B------:R-:W-:Y:S01]  /*10da0*/  ISETP.LT.AND P2, PT, R34, UR15, !P0 ;  /* 0x0000000f22007c0c */ /* 0x000fe2000c741270 */
[----:B------:R1:W-:Y:S01]  /*10db0*/  @P3 STG.E.U8 desc[UR20][R12.64], R17 ;  /* 0x000000110c003986 */ /* 0x0003e2000c101114 */
[----:B------:R-:W-:-:S02]  /*10dc0*/  ISETP.LT.AND P3, PT, R32, UR15, !P0 ;  /* 0x0000000f20007c0c */ /* 0x000fc4000c761270 */
[----:B--2---:R-:W-:Y:S01]  /*10dd0*/  IADD3 R2, P4, PT, R0, R47, RZ ;  /* 0x0000002f00027210 */ /* 0x004fe20007f9e0ff */
[----:B------:R2:W-:Y:S01]  /*10de0*/  @P1 STG.E.U8 desc[UR20][R8.64], R15 ;  /* 0x0000000f08001986 */ /* 0x0005e2000c101114 */
[----:B------:R-:W-:Y:S02]  /*10df0*/  ISETP.LT.AND P1, PT, R30, UR15, !P0 ;  /* 0x0000000f1e007c0c */ /* 0x000fe4000c721270 */
[----:B------:R-:W-:Y:S01]  /*10e00*/  LEA.HI.X.SX32 R3, R0, R49, 0x1, P4 ;  /* 0x0000003100037211 */ /* 0x000fe200020f0eff */
[----:B------:R-:W-:Y:S01]  /*10e10*/  IMAD R0, R28, UR5, RZ ;  /* 0x000000051c007c24 */ /* 0x000fe2000f8e02ff */
[----:B0-----:R-:W-:Y:S02]  /*10e20*/  IADD3 R10, P5, PT, R4, R47, RZ ;  /* 0x0000002f040a7210 */ /* 0x001fe40007fbe0ff */
[----:B------:R-:W-:Y:S01]  /*10e30*/  ISETP.LT.AND P4, PT, R28, UR15, !P0 ;  /* 0x0000000f1c007c0c */ /* 0x000fe2000c781270 */
[----:B-1----:R-:W-:Y:S01]  /*10e40*/  IMAD R12, R24, UR5, RZ ;  /* 0x00000005180c7c24 */ /* 0x002fe2000f8e02ff */
[----:B------:R-:W-:-:S02]  /*10e50*/  PRMT R13, R5, 0x7772, RZ ;  /* 0x00007772050d7816 */ /* 0x000fc400000000ff */
[----:B------:R-:W-:Y:S02]  /*10e60*/  LEA.HI.X.SX32 R11, R4, R49, 0x1, P5 ;  /* 0x00000031040b7211 */ /* 0x000fe400028f0eff */
[----:B------:R-:W-:Y:S01]  /*10e70*/  PRMT R19, R5, 0x7773, RZ ;  /* 0x0000777305137816 */ /* 0x000fe200000000ff */
[----:B------:R0:W-:Y:S01]  /*10e80*/  @P2 STG.E.U8 desc[UR20][R2.64], R13 ;  /* 0x0000000d02002986 */ /* 0x0001e2000c101114 */
[-C--:B------:R-:W-:Y:S02]  /*10e90*/  IADD3 R4, P2, PT, R14, R47.reuse, RZ ;  /* 0x0000002f0e047210 */ /* 0x080fe40007f5e0ff */
[----:B--2---:R-:W-:Y:S01]  /*10ea0*/  IADD3 R8, P5, PT, R0, R47, RZ ;  /* 0x0000002f00087210 */ /* 0x004fe20007fbe0ff */
[----:B------:R-:W-:Y:S01]  /*10eb0*/  @P3 STG.E.U8 desc[UR20][R10.64], R19 ;  /* 0x000000130a003986 */ /* 0x000fe2000c101114 */
[----:B------:R-:W-:Y:S01]  /*10ec0*/  LEA.HI.X.SX32 R5, R14, R49, 0x1, P2 ;  /* 0x000000310e057211 */ /* 0x000fe200010f0eff */
[----:B------:R-:W-:Y:S01]  /*10ed0*/  IMAD R14, R20, UR5, RZ ;  /* 0x00000005140e7c24 */ /* 0x000fe2000f8e02ff */
[----:B------:R-:W-:-:S02]  /*10ee0*/  PRMT R15, R6, 0x7770, RZ ;  /* 0x00007770060f7816 */ /* 0x000fc400000000ff */
[----:B------:R-:W-:Y:S01]  /*10ef0*/  LEA.HI.X.SX32 R9, R0, R49, 0x1, P5 ;  /* 0x0000003100097211 */ /* 0x000fe200028f0eff */
[----:B------:R-:W-:Y:S01]  /*10f00*/  IMAD R0, R26, UR5, RZ ;  /* 0x000000051a007c24 */ /* 0x000fe2000f8e02ff */
[----:B------:R-:W-:Y:S01]  /*10f10*/  PRMT R17, R6, 0x7771, RZ ;  /* 0x0000777106117816 */ /* 0x000fe200000000ff */
[----:B------:R1:W-:Y:S01]  /*10f20*/  @P1 STG.E.U8 desc[UR20][R4.64], R15 ;  /* 0x0000000f04001986 */ /* 0x0003e2000c101114 */
[----:B0-----:R-:W-:Y:S01]  /*10f30*/  IMAD R13, R22, UR5, RZ ;  /* 0x00000005160d7c24 */ /* 0x001fe2000f8e02ff */
[----:B------:R-:W-:Y:S02]  /*10f40*/  ISETP.LT.AND P5, PT, R26, UR15, !P0 ;  /* 0x0000000f1a007c0c */ /* 0x000fe4000c7a1270 */
[----:B------:R0:W-:Y:S01]  /*10f50*/  @P4 STG.E.U8 desc[UR20][R8.64], R17 ;  /* 0x0000001108004986 */ /* 0x0001e2000c101114 */
[----:B------:R-:W-:Y:S02]  /*10f60*/  IADD3 R2, P6, PT, R0, R47, RZ ;  /* 0x0000002f00027210 */ /* 0x000fe40007fde0ff */
[----:B------:R-:W-:-:S02]  /*10f70*/  ISETP.LT.AND P4, PT, R24, UR15, !P0 ;  /* 0x0000000f18007c0c */ /* 0x000fc4000c781270 */
[C---:B------:R-:W-:Y:S01]  /*10f80*/  ISETP.LT.AND P1, PT, R16.reuse, UR15, !P0 ;  /* 0x0000000f10007c0c */ /* 0x040fe2000c721270 */
[----:B------:R-:W-:Y:S01]  /*10f90*/  IMAD R16, R16, UR5, RZ ;  /* 0x0000000510107c24 */ /* 0x000fe2000f8e02ff */
[----:B------:R-:W-:Y:S01]  /*10fa0*/  LEA.HI.X.SX32 R3, R0, R49, 0x1, P6 ;  /* 0x0000003100037211 */ /* 0x000fe200030f0eff */
[----:B-1----:R-:W-:Y:S01]  /*10fb0*/  IMAD R15, R18, UR5, RZ ;  /* 0x00000005120f7c24 */ /* 0x002fe2000f8e02ff */
[-C--:B------:R-:W-:Y:S02]  /*10fc0*/  IADD3 R4, P2, PT, R12, R47.reuse, RZ ;  /* 0x0000002f0c047210 */ /* 0x080fe40007f5e0ff */
[-C--:B------:R-:W-:Y:S02]  /*10fd0*/  IADD3 R10, P6, PT, R14, R47.reuse, RZ ;  /* 0x0000002f0e0a7210 */ /* 0x080fe40007fde0ff */
[----:B0-----:R-:W-:Y:S02]  /*10fe0*/  IADD3 R8, P3, PT, R13, R47, RZ ;  /* 0x0000002f0d087210 */ /* 0x001fe40007f7e0ff */
[----:B------:R-:W-:-:S02]  /*10ff0*/  LEA.HI.X.SX32 R5, R12, R49, 0x1, P2 ;  /* 0x000000310c057211 */ /* 0x000fc400010f0eff */
[----:B------:R-:W-:Y:S02]  /*11000*/  IADD3 R12, P2, PT, R15, R47, RZ ;  /* 0x0000002f0f0c7210 */ /* 0x000fe40007f5e0ff */
[-C--:B------:R-:W-:Y:S02]  /*11010*/  LEA.HI.X.SX32 R9, R13, R49.reuse, 0x1, P3 ;  /* 0x000000310d097211 */ /* 0x080fe400018f0eff */
[----:B------:R-:W-:Y:S02]  /*11020*/  ISETP.LT.AND P3, PT, R22, UR15, !P0 ;  /* 0x0000000f16007c0c */ /* 0x000fe4000c761270 */
[----:B------:R-:W-:Y:S02]  /*11030*/  LEA.HI.X.SX32 R13, R15, R49, 0x1, P2 ;  /* 0x000000310f0d7211 */ /* 0x000fe400010f0eff */
[----:B------:R-:W-:Y:S02]  /*11040*/  ISETP.LT.AND P2, PT, R20, UR15, !P0 ;  /* 0x0000000f14007c0c */ /* 0x000fe4000c741270 */
[----:B------:R-:W-:-:S02]  /*11050*/  ISETP.LT.AND P0, PT, R18, UR15, !P0 ;  /* 0x0000000f12007c0c */ /* 0x000fc4000c701270 */
[----:B------:R-:W-:Y:S02]  /*11060*/  LEA.HI.X.SX32 R11, R14, R49, 0x1, P6 ;  /* 0x000000310e0b7211 */ /* 0x000fe400030f0eff */
[----:B------:R-:W-:Y:S02]  /*11070*/  PRMT R25, R6, 0x7772, RZ ;  /* 0x0000777206197816 */ /* 0x000fe400000000ff */
[----:B------:R-:W-:Y:S02]  /*11080*/  IADD3 R14, P6, PT, R16, R47, RZ ;  /* 0x0000002f100e7210 */ /* 0x000fe40007fde0ff */
[----:B------:R-:W-:Y:S01]  /*11090*/  PRMT R23, R6, 0x7773, RZ ;  /* 0x0000777306177816 */ /* 0x000fe200000000ff */
[----:B------:R0:W-:Y:S01]  /*110a0*/  @P5 STG.E.U8 desc[UR20][R2.64], R25 ;  /* 0x0000001902005986 */ /* 0x0001e2000c101114 */
[C---:B------:R-:W-:Y:S02]  /*110b0*/  PRMT R17, R7.reuse, 0x7773, RZ ;  /* 0x0000777307117816 */ /* 0x040fe400000000ff */
[C---:B------:R-:W-:Y:S01]  /*110c0*/  PRMT R19, R7.reuse, 0x7772, RZ ;  /* 0x0000777207137816 */ /* 0x040fe200000000ff */
[----:B------:R0:W-:Y:S01]  /*110d0*/  @P4 STG.E.U8 desc[UR20][R4.64], R23 ;  /* 0x0000001704004986 */ /* 0x0001e2000c101114 */
[----:B------:R-:W-:-:S02]  /*110e0*/  PRMT R21, R7, 0x7771, RZ ;  /* 0x0000777107157816 */ /* 0x000fc400000000ff */
[----:B------:R-:W-:Y:S02]  /*110f0*/  PRMT R7, R7, 0x7770, RZ ;  /* 0x0000777007077816 */ /* 0x000fe400000000ff */
[----:B------:R-:W-:-:S03]  /*11100*/  LEA.HI.X.SX32 R15, R16, R49, 0x1, P6 ;  /* 0x00000031100f7211 */ /* 0x000fc600030f0eff */
[----:B------:R0:W-:Y:S04]  /*11110*/  @P3 STG.E.U8 desc[UR20][R8.64], R7 ;  /* 0x0000000708003986 */ /* 0x0001e8000c101114 */
[----:B------:R0:W-:Y:S04]  /*11120*/  @P2 STG.E.U8 desc[UR20][R10.64], R21 ;  /* 0x000000150a002986 */ /* 0x0001e8000c101114 */
[----:B------:R0:W-:Y:S04]  /*11130*/  @P0 STG.E.U8 desc[UR20][R12.64], R19 ;  /* 0x000000130c000986 */ /* 0x0001e8000c101114 */
[----:B------:R0:W-:Y:S01]  /*11140*/  @P1 STG.E.U8 desc[UR20][R14.64], R17 ;  /* 0x000000110e001986 */ /* 0x0001e2000c101114 */
[----:B------:R-:W-:Y:S06]  /*11150*/  BAR.SYNC.DEFER_BLOCKING 0x0 ;  /* 0x0000000000007b1d */ /* 0x000fec0000010000 */
[----:B------:R-:W-:Y:S05]  /*11160*/  BRA.U UP0, `(.L_x_13) ;  /* 0x0000000100a07547 */ /* 0x000fea000b800000 */
[----:B------:R-:W1:Y:S01]  /*11170*/  S2UR UR5, SR_CgaCtaId ;  /* 0x00000000000579c3 */ /* 0x000e620000008800 */
[----:B------:R-:W-:Y:S01]  /*11180*/  NOP ;  /* 0x0000000000007918 */ /* 0x000fe20000000000 */
[----:B------:R-:W-:Y:S01]  /*11190*/  UMOV UR4, 0x50 ;  /* 0x0000005000047882 */ /* 0x000fe20000000000 */
[----:B------:R-:W-:Y:S02]  /*111a0*/  IMAD.U32 R0, RZ, RZ, UR8 ;  /* 0x00000008ff007e24 */ /* 0x000fe4000f8e00ff */
[----:B0-----:R-:W-:Y:S02]  /*111b0*/  IMAD.MOV.U32 R3, RZ, RZ, 0x3 ;  /* 0x00000003ff037424 */ /* 0x001fe400078e00ff */
[----:B------:R-:W-:Y:S01]  /*111c0*/  IMAD.MOV.U32 R7, RZ, RZ, 0x1 ;  /* 0x00000001ff077424 */ /* 0x000fe200078e00ff */
[----:B------:R-:W-:-:S04]  /*111d0*/  LOP3.LUT R0, R0, 0xffff, RZ, 0xc0, !PT ;  /* 0x0000ffff00007812 */ /* 0x000fc800078ec0ff */
[----:B------:R-:W-:-:S05]  /*111e0*/  SHF.R.U32.HI R0, RZ, 0x5, R0 ;  /* 0x00000005ff007819 */ /* 0x000fca0000011600 */
[----:B------:R-:W-:Y:S01]  /*111f0*/  VIADD R2, R0, 0x10 ;  /* 0x0000001000027836 */ /* 0x000fe20000000000 */
[----:B------:R-:W-:Y:S01]  /*11200*/  SHF.L.U32 R0, R3, R0, RZ ;  /* 0x0000000003007219 */ /* 0x000fe200000006ff */
[----:B-1----:R-:W-:-:S03]  /*11210*/  ULEA UR6, UR5, UR4, 0x18 ;  /* 0x0000000405067291 */ /* 0x002fc6000f8ec0ff */
[----:B------:R-:W-:-:S04]  /*11220*/  SHF.L.U32 R3, R7, R2, RZ ;  /* 0x0000000207037219 */ /* 0x000fc800000006ff */
[----:B------:R-:W-:Y:S02]  /*11230*/  LOP3.LUT R0, R3, R0, RZ, 0xfc, !PT ;  /* 0x0000000003007212 */ /* 0x000fe400078efcff */
[----:B------:R-:W0:Y:S02]  /*11240*/  LDS R5, [UR6] ;  /* 0x00000006ff057984 */ /* 0x000e240008000800 */
[C---:B------:R-:W-:Y:S02]  /*11250*/  LOP3.LUT R2, R0.reuse, 0xffff, RZ, 0xc0, !PT ;  /* 0x0000ffff00027812 */ /* 0x040fe400078ec0ff */
[----:B0-----:R-:W-:-:S04]  /*11260*/  LOP3.LUT R3, R0, 0xffff, R5, 0x80, !PT ;  /* 0x0000ffff00037812 */ /* 0x001fc800078e8005 */
[----:B------:R-:W-:-:S13]  /*11270*/  ISETP.NE.AND P0, PT, R3, R2, PT ;  /* 0x000000020300720c */ /* 0x000fda0003f05270 */
[----:B------:R-:W-:Y:S05]  /*11280*/  @P0 BRA `(.L_x_14) ;  /* 0x0000000000500947 */ /* 0x000fea0003800000 */
[----:B------:R-:W-:Y:S02]  /*11290*/  SHF.R.U32.HI R5, RZ, 0x10, R5 ;  /* 0x00000010ff057819 */ /* 0x000fe40000011605 */
[----:B------:R-:W-:-:S04]  /*112a0*/  SHF.R.U32.HI R2, RZ, 0x10, R0 ;  /* 0x00000010ff027819 */ /* 0x000fc80000011600 */
[----:B------:R-:W-:-:S04]  /*112b0*/  LOP3.LUT R5, R5, R2, RZ, 0xc0, !PT ;  /* 0x0000000205057212 */ /* 0x000fc800078ec0ff */
[----:B------:R-:W-:-:S13]  /*112c0*/  ISETP.NE.AND P0, PT, R5, R2, PT ;  /* 0x000000020500720c */ /* 0x000fda0003f05270 */
[----:B------:R-:W-:Y:S05]  /*112d0*/  @P0 BRA `(.L_x_15) ;  /* 0x0000000000300947 */ /* 0x000fea0003800000 */
[----:B------:R-:W-:Y:S01]  /*112e0*/  R2UR UR4, R0 ;  /* 0x00000000000472ca */ /* 0x000fe200000e0000 */
[----:B------:R-:W-:Y:S01]  /*112f0*/  VOTEU.ANY UR5, UPT, PT ;  /* 0x0000000000057886 */ /* 0x000fe200038e0100 */
[----:B------:R-:W0:Y:S01]  /*11300*/  S2R R0, SR_LANEID ;  /* 0x0000000000007919 */ /* 0x000e220000000000 */
[----:B------:R-:W-:-:S10]  /*11310*/  UFLO.U32 UR5, UR5 ;  /* 0x00000005000572bd */ /* 0x000fd400080e0000 */
[----:B------:R-:W-:-:S06]  /*11320*/  ULOP3.LUT UR4, URZ, UR4, URZ, 0x33, !UPT ;  /* 0x00000004ff047292 */ /* 0x000fcc000f8e33ff */
[----:B------:R-:W-:-:S04]  /*11330*/  IMAD.U32 R2, RZ, RZ, UR4 ;  /* 0x00000004ff027e24 */ /* 0x000fc8000f8e00ff */
[----:B------:R-:W1:Y:S02]  /*11340*/  REDUX UR7, R2 ;  /* 0x00000000020773c4 */ /* 0x000e640000000000 */
[----:B------:R2:W-:Y:S01]  /*11350*/  UTCATOMSWS.AND URZ, UR4 ;  /* 0x0000000400ff79e3 */ /* 0x0005e20008000000 */
[----:B0-----:R-:W-:Y:S01]  /*11360*/  ISETP.EQ.U32.AND P0, PT, R0, UR5, PT ;  /* 0x0000000500007c0c */ /* 0x001fe2000bf02070 */
[----:B-1----:R-:W-:-:S12]  /*11370*/  IMAD.U32 R0, RZ, RZ, UR7 ;  /* 0x00000007ff007e24 */ /* 0x002fd8000f8e00ff */
[----:B------:R2:W-:Y:S01]  /*11380*/  @P0 ATOMS.AND RZ, [UR6], R0 ;  /* 0x00000000ffff098c */ /* 0x0005e2000a800006 */
[----:B------:R-:W-:Y:S05]  /*11390*/  BRA `(.L_x_13) ;  /* 0x0000000000147947 */ /* 0x000fea0003800000 */
.L_x_15:
[----:B------:R-:W-:-:S07]  /*113a0*/  MOV R2, 0x113c0 ;  /* 0x000113c000027802 */ /* 0x000fce0000000f00 */
[----:B------:R-:W-:Y:S05]  /*113b0*/  CALL.REL.NOINC `($__internal_0_$__cuda_sm10x_tcgen05_guardrail_trap_col_being_dealloced_not_returned_by_alloc) ;  /* 0x00000000002c7944 */ /* 0x000fea0003c00000 */
[----:B------:R-:W-:Y:S05]  /*113c0*/  BRA `(.L_x_13) ;  /* 0x0000000000087947 */ /* 0x000fea0003800000 */
.L_x_14:
[----:B------:R-:W-:-:S07]  /*113d0*/  MOV R2, 0x113f0 ;  /* 0x000113f000027802 */ /* 0x000fce0000000f00 */
[----:B------:R-:W-:Y:S05]  /*113e0*/  CALL.REL.NOINC `($__internal_2_$__cuda_sm10x_tcgen05_guardrail_trap_unallocated_columns_being_dealloced) ;  /* 0x0000000000387944 */ /* 0x000fea0003c00000 */
.L_x_13:
[----:B------:R-:W-:Y:S01]  /*113f0*/  NOP ;  /* 0x0000000000007918 */ /* 0x000fe20000000000 */
[----:B--2---:R-:W-:Y:S05]  /*11400*/  EXIT ;  /* 0x000000000000794d */ /* 0x004fea0003800000 */
.L_x_8:
[----:B------:R-:W0:Y:S02]  /*11410*/  SYNCS.PHASECHK.TRANS64.TRYWAIT P3, [UR6], R101 ;  /* 0x00000065ff0075a7 */ /* 0x000e240008061106 */
[----:B0-----:R-:W-:Y:S05]  /*11420*/  @!P3 BRA `(.L_x_8) ;  /* 0xfffffffc00f8b947 */ /* 0x001fea000383ffff */
[----:B------:R-:W-:Y:S05]  /*11430*/  BRA `(.L_x_16) ;  /* 0xffffffa4003c7947 */ /* 0x000fea000383ffff */
.L_x_12:
[----:B------:R-:W1:Y:S02]  /*11440*/  SYNCS.PHASECHK.TRANS64.TRYWAIT P0, [UR6], R2 ;  /* 0x00000002ff0075a7 */ /* 0x000e640008001106 */
[----:B-1----:R-:W-:Y:S05]  /*11450*/  @!P0 BRA `(.L_x_12) ;  /* 0xfffffffc00f88947 */ /* 0x002fea000383ffff */
[----:B------:R-:W-:Y:S05]  /*11460*/  BRA `(.L_x_11) ;  /* 0xffffffe400bc7947 */ /* 0x000fea000383ffff */
        .weak           $__internal_0_$__cuda_sm10x_tcgen05_guardrail_trap_col_being_dealloced_not_returned_by_alloc
        .type           $__internal_0_$__cuda_sm10x_tcgen05_guardrail_trap_col_being_dealloced_not_returned_by_alloc,@function
        .size           $__internal_0_$__cuda_sm10x_tcgen05_guardrail_trap_col_being_dealloced_not_returned_by_alloc,($__internal_1_$__cuda_sm10x_tcgen05_guardrail_trap_phase_invalid_during_alloc - $__internal_0_$__cuda_sm10x_tcgen05_guardrail_trap_col_being_dealloced_not_returned_by_alloc)
$__internal_0_$__cuda_sm10x_tcgen05_guardrail_trap_col_being_dealloced_not_returned_by_alloc:
[----:B------:R-:W-:Y:S05]  /*11470*/  BPT.TRAP 0x1 ;  /* 0x000000040000795c */ /* 0x000fea0000300000 */
[----:B------:R-:W-:-:S04]  /*11480*/  IMAD.MOV.U32 R3, RZ, RZ, 0x0 ;  /* 0x00000000ff037424 */ /* 0x000fc800078e00ff */
[----:B------:R-:W-:Y:S05]  /*11490*/  RET.REL.NODEC R2 `(matmul_kernel) ;  /* 0xfffffee802d87950 */ /* 0x000fea0003c3ffff */
        .weak           $__internal_1_$__cuda_sm10x_tcgen05_guardrail_trap_phase_invalid_during_alloc
        .type           $__internal_1_$__cuda_sm10x_tcgen05_guardrail_trap_phase_invalid_during_alloc,@function
        .size           $__internal_1_$__cuda_sm10x_tcgen05_guardrail_trap_phase_invalid_during_alloc,($__internal_2_$__cuda_sm10x_tcgen05_guardrail_trap_unallocated_columns_being_dealloced - $__internal_1_$__cuda_sm10x_tcgen05_guardrail_trap_phase_invalid_during_alloc)
$__internal_1_$__cuda_sm10x_tcgen05_guardrail_trap_phase_invalid_during_alloc:
[----:B------:R-:W-:Y:S05]  /*114a0*/  BPT.TRAP 0x1 ;  /* 0x000000040000795c */ /* 0x000fea0000300000 */
[----:B------:R-:W-:-:S04]  /*114b0*/  IMAD.MOV.U32 R3, RZ, RZ, 0x0 ;  /* 0x00000000ff037424 */ /* 0x000fc800078e00ff */
[----:B------:R-:W-:Y:S05]  /*114c0*/  RET.REL.NODEC R2 `(matmul_kernel) ;  /* 0xfffffee802cc7950 */ /* 0x000fea0003c3ffff */
        .weak           $__internal_2_$__cuda_sm10x_tcgen05_guardrail_trap_unallocated_columns_being_dealloced
        .type           $__internal_2_$__cuda_sm10x_tcgen05_guardrail_trap_unallocated_columns_being_dealloced,@function
        .size           $__internal_2_$__cuda_sm10x_tcgen05_guardrail_trap_unallocated_columns_being_dealloced,(.L_x_20 - $__internal_2_$__cuda_sm10x_tcgen05_guardrail_trap_unallocated_columns_being_dealloced)
$__internal_2_$__cuda_sm10x_tcgen05_guardrail_trap_unallocated_columns_being_dealloced:
[----:B------:R-:W-:Y:S05]  /*114d0*/  BPT.TRAP 0x1 ;  /* 0x000000040000795c */ /* 0x000fea0000300000 */
[----:B------:R-:W-:-:S04]  /*114e0*/  IMAD.MOV.U32 R3, RZ, RZ, 0x0 ;  /* 0x00000000ff037424 */ /* 0x000fc800078e00ff */
[----:B------:R-:W-:Y:S05]  /*114f0*/  RET.REL.NODEC R2 `(matmul_kernel) ;  /* 0xfffffee802c07950 */ /* 0x000fea0003c3ffff */
.L_x_17:
[----:B------:R-:W-:-:S00]  /*11500*/  BRA `(.L_x_17) ;  /* 0xfffffffc00fc7947 */ /* 0x000fc0000383ffff */
[----:B------:R-:W-:-:S00]  /*11510*/  NOP ;  /* 0x0000000000007918 */ /* 0x000fc00000000000 */
        /* <DEDUP_REMOVED lines=14> */
.L_x_20:


//--------------------- .nv.shared.matmul_kernel  --------------------------
	.section	.nv.shared.matmul_kernel,"aw",@nobits
	.sectionflags	@""
	.align	16
	.zero		1024


//--------------------- .nv.shared.reserved.0     --------------------------
	.section	.nv.shared.reserved.0,"aw",@nobits
	.align	8
	.weak		__nv_reservedSMEM_offset_0_alias
	.size		__nv_reservedSMEM_offset_0_alias, 0, 64
	.other		__nv_reservedSMEM_offset_0_alias,@"STO_CUDA_RESERVED_SHARED STV_DEFAULT"
__nv_reservedSMEM_offset_0_alias:
	.zero		0
.nv.shared.reserved.0:
	.zero		64
	.weak		__nv_reservedSMEM_allocation_phase
	.type		__nv_reservedSMEM_allocation_phase,@object
	.size		__nv_reservedSMEM_allocation_phase,(.L_0 - __nv_reservedSMEM_allocation_phase)
__nv_reservedSMEM_allocation_phase:
	.zero		1
.L_0:
	.zero		7
	.weak		__nv_reservedSMEM_devtool_atexit_pc
	.type		__nv_reservedSMEM_devtool_atexit_pc,@object
	.size		__nv_reservedSMEM_devtool_atexit_pc,(__nv_reservedSMEM_allocation_mask - __nv_reservedSMEM_devtool_atexit_pc)
__nv_reservedSMEM_devtool_atexit_pc:
	.zero		8
	.weak		__nv_reservedSMEM_allocation_mask
	.type		__nv_reservedSMEM_allocation_mask,@object
	.size		__nv_reservedSMEM_allocation_mask,(.L_2 - __nv_reservedSMEM_allocation_mask)
__nv_reservedSMEM_allocation_mask:
	.zero		4
.L_2:


//--------------------- .nv.constant0.matmul_kernel --------------------------
	.section	.nv.constant0.matmul_kernel,"a",@progbits
	.sectionflags	@""
	.align	4
.nv.constant0.matmul_kernel:
	.zero		976


//--------------------- SYMBOLS --------------------------

	.type		.nv.reservedSmem.offset0,@object
	.size		.nv.reservedSmem.offset0,0x4
	.type		.nv.reservedSmem.cap,@object
	.size		.nv.reservedSmem.cap,0x4
